//
// Generated by NVIDIA NVVM Compiler
//
// Compiler Build ID: CL-36424714
// Cuda compilation tools, release 13.0, V13.0.88
// Based on NVVM 20.0.0
//

.version 9.0
.target sm_100
.address_size 64

	// .globl	_Z22translateIntoCSRKernelPiiiS_S_
// _ZZN3cub18CUB_300001_SM_10006detail4scan16DeviceScanKernelINS2_10policy_hubIiiijN4cuda3std3__44plusIvEEE10Policy1000EPiSC_NS0_13ScanTileStateIiLb1EEES9_NS1_10InputValueIiSC_EEjiLb0EiEEvT0_T1_T2_iT3_T4_T5_E12temp_storage has been demoted
.global .align 1 .b8 _ZN34_INTERNAL_cc0eab3d_4_k_cu_edgelist4cuda3std3__45__cpo5beginE[1];
.global .align 1 .b8 _ZN34_INTERNAL_cc0eab3d_4_k_cu_edgelist4cuda3std3__45__cpo3endE[1];
.global .align 1 .b8 _ZN34_INTERNAL_cc0eab3d_4_k_cu_edgelist4cuda3std3__45__cpo6cbeginE[1];
.global .align 1 .b8 _ZN34_INTERNAL_cc0eab3d_4_k_cu_edgelist4cuda3std3__45__cpo4cendE[1];
.global .align 1 .b8 _ZN34_INTERNAL_cc0eab3d_4_k_cu_edgelist4cuda3std3__45__cpo6rbeginE[1];
.global .align 1 .b8 _ZN34_INTERNAL_cc0eab3d_4_k_cu_edgelist4cuda3std3__45__cpo4rendE[1];
.global .align 1 .b8 _ZN34_INTERNAL_cc0eab3d_4_k_cu_edgelist4cuda3std3__45__cpo7crbeginE[1];
.global .align 1 .b8 _ZN34_INTERNAL_cc0eab3d_4_k_cu_edgelist4cuda3std3__45__cpo5crendE[1];
.global .align 1 .b8 _ZN34_INTERNAL_cc0eab3d_4_k_cu_edgelist4cuda3std3__436_GLOBAL__N__cc0eab3d_4_k_cu_edgelist6ignoreE[1];
.global .align 1 .b8 _ZN34_INTERNAL_cc0eab3d_4_k_cu_edgelist4cuda3std3__419piecewise_constructE[1];
.global .align 1 .b8 _ZN34_INTERNAL_cc0eab3d_4_k_cu_edgelist4cuda3std3__48in_placeE[1];
.global .align 1 .b8 _ZN34_INTERNAL_cc0eab3d_4_k_cu_edgelist4cuda3std3__420unreachable_sentinelE[1];
.global .align 1 .b8 _ZN34_INTERNAL_cc0eab3d_4_k_cu_edgelist4cuda3std3__47nulloptE[1];
.global .align 1 .b8 _ZN34_INTERNAL_cc0eab3d_4_k_cu_edgelist4cuda3std3__48unexpectE[1];
.global .align 1 .b8 _ZN34_INTERNAL_cc0eab3d_4_k_cu_edgelist4cuda3std6ranges3__45__cpo4swapE[1];
.global .align 1 .b8 _ZN34_INTERNAL_cc0eab3d_4_k_cu_edgelist4cuda3std6ranges3__45__cpo9iter_moveE[1];
.global .align 1 .b8 _ZN34_INTERNAL_cc0eab3d_4_k_cu_edgelist4cuda3std6ranges3__45__cpo5beginE[1];
.global .align 1 .b8 _ZN34_INTERNAL_cc0eab3d_4_k_cu_edgelist4cuda3std6ranges3__45__cpo3endE[1];
.global .align 1 .b8 _ZN34_INTERNAL_cc0eab3d_4_k_cu_edgelist4cuda3std6ranges3__45__cpo6cbeginE[1];
.global .align 1 .b8 _ZN34_INTERNAL_cc0eab3d_4_k_cu_edgelist4cuda3std6ranges3__45__cpo4cendE[1];
.global .align 1 .b8 _ZN34_INTERNAL_cc0eab3d_4_k_cu_edgelist4cuda3std6ranges3__45__cpo7advanceE[1];
.global .align 1 .b8 _ZN34_INTERNAL_cc0eab3d_4_k_cu_edgelist4cuda3std6ranges3__45__cpo9iter_swapE[1];
.global .align 1 .b8 _ZN34_INTERNAL_cc0eab3d_4_k_cu_edgelist4cuda3std6ranges3__45__cpo4nextE[1];
.global .align 1 .b8 _ZN34_INTERNAL_cc0eab3d_4_k_cu_edgelist4cuda3std6ranges3__45__cpo4prevE[1];
.global .align 1 .b8 _ZN34_INTERNAL_cc0eab3d_4_k_cu_edgelist4cuda3std6ranges3__45__cpo4dataE[1];
.global .align 1 .b8 _ZN34_INTERNAL_cc0eab3d_4_k_cu_edgelist4cuda3std6ranges3__45__cpo5cdataE[1];
.global .align 1 .b8 _ZN34_INTERNAL_cc0eab3d_4_k_cu_edgelist4cuda3std6ranges3__45__cpo4sizeE[1];
.global .align 1 .b8 _ZN34_INTERNAL_cc0eab3d_4_k_cu_edgelist4cuda3std6ranges3__45__cpo5ssizeE[1];
.global .align 1 .b8 _ZN34_INTERNAL_cc0eab3d_4_k_cu_edgelist4cuda3std6ranges3__45__cpo8distanceE[1];
.global .align 1 .b8 _ZN34_INTERNAL_cc0eab3d_4_k_cu_edgelist6thrust24THRUST_300001_SM_1000_NS6system6detail10sequential3seqE[1];
.global .align 1 .b8 _ZN34_INTERNAL_cc0eab3d_4_k_cu_edgelist6thrust24THRUST_300001_SM_1000_NS12placeholders2_1E[1];
.global .align 1 .b8 _ZN34_INTERNAL_cc0eab3d_4_k_cu_edgelist6thrust24THRUST_300001_SM_1000_NS12placeholders2_2E[1];
.global .align 1 .b8 _ZN34_INTERNAL_cc0eab3d_4_k_cu_edgelist6thrust24THRUST_300001_SM_1000_NS12placeholders2_3E[1];
.global .align 1 .b8 _ZN34_INTERNAL_cc0eab3d_4_k_cu_edgelist6thrust24THRUST_300001_SM_1000_NS12placeholders2_4E[1];
.global .align 1 .b8 _ZN34_INTERNAL_cc0eab3d_4_k_cu_edgelist6thrust24THRUST_300001_SM_1000_NS12placeholders2_5E[1];
.global .align 1 .b8 _ZN34_INTERNAL_cc0eab3d_4_k_cu_edgelist6thrust24THRUST_300001_SM_1000_NS12placeholders2_6E[1];
.global .align 1 .b8 _ZN34_INTERNAL_cc0eab3d_4_k_cu_edgelist6thrust24THRUST_300001_SM_1000_NS12placeholders2_7E[1];
.global .align 1 .b8 _ZN34_INTERNAL_cc0eab3d_4_k_cu_edgelist6thrust24THRUST_300001_SM_1000_NS12placeholders2_8E[1];
.global .align 1 .b8 _ZN34_INTERNAL_cc0eab3d_4_k_cu_edgelist6thrust24THRUST_300001_SM_1000_NS12placeholders2_9E[1];
.global .align 1 .b8 _ZN34_INTERNAL_cc0eab3d_4_k_cu_edgelist6thrust24THRUST_300001_SM_1000_NS12placeholders3_10E[1];
.extern .shared .align 16 .b8 s_csr_row_value[];

.visible .entry _Z22translateIntoCSRKernelPiiiS_S_(
	.param .u64 .ptr .align 1 _Z22translateIntoCSRKernelPiiiS_S__param_0,
	.param .u32 _Z22translateIntoCSRKernelPiiiS_S__param_1,
	.param .u32 _Z22translateIntoCSRKernelPiiiS_S__param_2,
	.param .u64 .ptr .align 1 _Z22translateIntoCSRKernelPiiiS_S__param_3,
	.param .u64 .ptr .align 1 _Z22translateIntoCSRKernelPiiiS_S__param_4
)
{
	.reg .pred 	%p<4>;
	.reg .b32 	%r<22>;
	.reg .b64 	%rd<13>;

	ld.param.u64 	%rd2, [_Z22translateIntoCSRKernelPiiiS_S__param_0];
	ld.param.u32 	%r7, [_Z22translateIntoCSRKernelPiiiS_S__param_1];
	ld.param.u32 	%r6, [_Z22translateIntoCSRKernelPiiiS_S__param_2];
	ld.param.u64 	%rd3, [_Z22translateIntoCSRKernelPiiiS_S__param_3];
	ld.param.u64 	%rd4, [_Z22translateIntoCSRKernelPiiiS_S__param_4];
	mov.u32 	%r21, %tid.x;
	mov.u32 	%r8, %ctaid.x;
	mov.u32 	%r2, %ntid.x;
	mad.lo.s32 	%r3, %r8, %r2, %r21;
	setp.ge.s32 	%p1, %r3, %r7;
	@%p1 bra 	$L__BB0_2;
	cvta.to.global.u64 	%rd5, %rd2;
	cvta.to.global.u64 	%rd6, %rd3;
	shl.b32 	%r9, %r3, 1;
	mul.wide.s32 	%rd7, %r9, 4;
	add.s64 	%rd8, %rd5, %rd7;
	ld.global.u32 	%r10, [%rd8+4];
	shl.b32 	%r11, %r10, 2;
	mov.u32 	%r12, s_csr_row_value;
	add.s32 	%r13, %r12, %r11;
	atom.shared.add.u32 	%r14, [%r13], 1;
	ld.global.u32 	%r15, [%rd8];
	mul.wide.s32 	%rd9, %r3, 4;
	add.s64 	%rd10, %rd6, %rd9;
	st.global.u32 	[%rd10], %r15;
$L__BB0_2:
	setp.ge.s32 	%p2, %r21, %r6;
	@%p2 bra 	$L__BB0_5;
	cvta.to.global.u64 	%rd1, %rd4;
	mov.u32 	%r17, s_csr_row_value;
$L__BB0_4:
	mul.wide.s32 	%rd11, %r21, 4;
	add.s64 	%rd12, %rd1, %rd11;
	shl.b32 	%r16, %r21, 2;
	add.s32 	%r18, %r17, %r16;
	ld.shared.u32 	%r19, [%r18];
	atom.global.add.u32 	%r20, [%rd12], %r19;
	add.s32 	%r21, %r21, %r2;
	setp.lt.s32 	%p3, %r21, %r6;
	@%p3 bra 	$L__BB0_4;
$L__BB0_5:
	ret;

}
	// .globl	_Z10sum_kernelPiS_iS_
.visible .entry _Z10sum_kernelPiS_iS_(
	.param .u64 .ptr .align 1 _Z10sum_kernelPiS_iS__param_0,
	.param .u64 .ptr .align 1 _Z10sum_kernelPiS_iS__param_1,
	.param .u32 _Z10sum_kernelPiS_iS__param_2,
	.param .u64 .ptr .align 1 _Z10sum_kernelPiS_iS__param_3
)
{
	.reg .pred 	%p<2>;
	.reg .b32 	%r<6>;
	.reg .b64 	%rd<10>;

	ld.param.u64 	%rd1, [_Z10sum_kernelPiS_iS__param_0];
	ld.param.u64 	%rd2, [_Z10sum_kernelPiS_iS__param_1];
	ld.param.u32 	%r1, [_Z10sum_kernelPiS_iS__param_2];
	ld.param.u64 	%rd3, [_Z10sum_kernelPiS_iS__param_3];
	mov.u32 	%r2, %tid.x;
	setp.ne.s32 	%p1, %r2, 0;
	@%p1 bra 	$L__BB1_2;
	cvta.to.global.u64 	%rd4, %rd1;
	cvta.to.global.u64 	%rd5, %rd2;
	cvta.to.global.u64 	%rd6, %rd3;
	mul.wide.s32 	%rd7, %r1, 4;
	add.s64 	%rd8, %rd4, %rd7;
	ld.global.u32 	%r3, [%rd8+-4];
	add.s64 	%rd9, %rd5, %rd7;
	ld.global.u32 	%r4, [%rd9+-4];
	add.s32 	%r5, %r4, %r3;
	st.global.u32 	[%rd6], %r5;
$L__BB1_2:
	ret;

}
	// .globl	_Z8Kernel_1iPiS_
.visible .entry _Z8Kernel_1iPiS_(
	.param .u32 _Z8Kernel_1iPiS__param_0,
	.param .u64 .ptr .align 1 _Z8Kernel_1iPiS__param_1,
	.param .u64 .ptr .align 1 _Z8Kernel_1iPiS__param_2
)
{
	.reg .pred 	%p<6>;
	.reg .b32 	%r<13>;
	.reg .b32 	%f<25>;
	.reg .b64 	%rd<11>;

	ld.param.u32 	%r3, [_Z8Kernel_1iPiS__param_0];
	ld.param.u64 	%rd2, [_Z8Kernel_1iPiS__param_1];
	ld.param.u64 	%rd3, [_Z8Kernel_1iPiS__param_2];
	cvta.to.global.u64 	%rd1, %rd3;
	mov.u32 	%r4, %tid.x;
	mov.u32 	%r5, %ctaid.x;
	mov.u32 	%r6, %ntid.x;
	mad.lo.s32 	%r1, %r5, %r6, %r4;
	setp.ge.s32 	%p1, %r1, %r3;
	@%p1 bra 	$L__BB2_4;
	cvta.to.global.u64 	%rd4, %rd2;
	mul.wide.s32 	%rd5, %r1, 4;
	add.s64 	%rd6, %rd4, %rd5;
	ld.global.u32 	%r2, [%rd6];
	setp.ne.s32 	%p2, %r2, 0;
	@%p2 bra 	$L__BB2_3;
	add.s64 	%rd10, %rd1, %rd5;
	mov.b32 	%r12, 0;
	st.global.u32 	[%rd10], %r12;
	bra.uni 	$L__BB2_4;
$L__BB2_3:
	cvt.rn.f32.s32 	%f1, %r2;
	setp.lt.s32 	%p3, %r2, 1;
	mul.f32 	%f2, %f1, 0f4B000000;
	selp.f32 	%f3, %f2, %f1, %p3;
	selp.f32 	%f4, 0fC1B80000, 0f00000000, %p3;
	mov.b32 	%r7, %f3;
	add.s32 	%r8, %r7, -1059760811;
	and.b32  	%r9, %r8, -8388608;
	sub.s32 	%r10, %r7, %r9;
	mov.b32 	%f5, %r10;
	cvt.rn.f32.s32 	%f6, %r9;
	fma.rn.f32 	%f7, %f6, 0f34000000, %f4;
	add.f32 	%f8, %f5, 0fBF800000;
	fma.rn.f32 	%f9, %f8, 0fBE055027, 0f3E1039F6;
	fma.rn.f32 	%f10, %f9, %f8, 0fBDF8CDCC;
	fma.rn.f32 	%f11, %f10, %f8, 0f3E0F2955;
	fma.rn.f32 	%f12, %f11, %f8, 0fBE2AD8B9;
	fma.rn.f32 	%f13, %f12, %f8, 0f3E4CED0B;
	fma.rn.f32 	%f14, %f13, %f8, 0fBE7FFF22;
	fma.rn.f32 	%f15, %f14, %f8, 0f3EAAAA78;
	fma.rn.f32 	%f16, %f15, %f8, 0fBF000000;
	mul.f32 	%f17, %f8, %f16;
	fma.rn.f32 	%f18, %f17, %f8, %f8;
	fma.rn.f32 	%f19, %f7, 0f3F317218, %f18;
	setp.gt.u32 	%p4, %r7, 2139095039;
	fma.rn.f32 	%f20, %f3, 0f7F800000, 0f7F800000;
	selp.f32 	%f21, %f20, %f19, %p4;
	setp.eq.f32 	%p5, %f3, 0f00000000;
	mul.f32 	%f22, %f21, 0f3EDE5BD9;
	div.rn.f32 	%f23, %f22, 0f3FC0A8C1;
	selp.f32 	%f24, 0fFF800000, %f23, %p5;
	cvt.rzi.s32.f32 	%r11, %f24;
	add.s64 	%rd8, %rd1, %rd5;
	st.global.u32 	[%rd8], %r11;
$L__BB2_4:
	ret;

}
	// .globl	_ZN3cub18CUB_300001_SM_10006detail11EmptyKernelIvEEvv
.visible .entry _ZN3cub18CUB_300001_SM_10006detail11EmptyKernelIvEEvv()
{


	ret;

}
	// .globl	_ZN3cub18CUB_300001_SM_10006detail4scan20DeviceScanInitKernelINS0_13ScanTileStateIiLb1EEEEEvT_i
.visible .entry _ZN3cub18CUB_300001_SM_10006detail4scan20DeviceScanInitKernelINS0_13ScanTileStateIiLb1EEEEEvT_i(
	.param .align 8 .b8 _ZN3cub18CUB_300001_SM_10006detail4scan20DeviceScanInitKernelINS0_13ScanTileStateIiLb1EEEEEvT_i_param_0[8],
	.param .u32 _ZN3cub18CUB_300001_SM_10006detail4scan20DeviceScanInitKernelINS0_13ScanTileStateIiLb1EEEEEvT_i_param_1
)
{
	.reg .pred 	%p<5>;
	.reg .b32 	%r<10>;
	.reg .b64 	%rd<7>;

	ld.param.u64 	%rd2, [_ZN3cub18CUB_300001_SM_10006detail4scan20DeviceScanInitKernelINS0_13ScanTileStateIiLb1EEEEEvT_i_param_0];
	ld.param.u32 	%r4, [_ZN3cub18CUB_300001_SM_10006detail4scan20DeviceScanInitKernelINS0_13ScanTileStateIiLb1EEEEEvT_i_param_1];
	cvta.to.global.u64 	%rd1, %rd2;
	mov.u32 	%r1, %ctaid.x;
	mov.u32 	%r5, %ntid.x;
	mov.u32 	%r2, %tid.x;
	mad.lo.s32 	%r3, %r1, %r5, %r2;
	setp.ge.s32 	%p1, %r3, %r4;
	@%p1 bra 	$L__BB4_2;
	mul.wide.s32 	%rd3, %r3, 8;
	add.s64 	%rd4, %rd1, %rd3;
	mov.b32 	%r6, 0;
	mov.b32 	%r7, 99;
	st.global.v2.u32 	[%rd4+256], {%r7, %r6};
$L__BB4_2:
	setp.ne.s32 	%p2, %r1, 0;
	setp.gt.u32 	%p3, %r2, 31;
	or.pred  	%p4, %p2, %p3;
	@%p4 bra 	$L__BB4_4;
	mul.wide.u32 	%rd5, %r2, 8;
	add.s64 	%rd6, %rd1, %rd5;
	mov.b32 	%r9, 0;
	st.global.v2.u32 	[%rd6], {%r9, %r9};
$L__BB4_4:
	ret;

}
	// .globl	_ZN3cub18CUB_300001_SM_10006detail4scan16DeviceScanKernelINS2_10policy_hubIiiijN4cuda3std3__44plusIvEEE10Policy1000EPiSC_NS0_13ScanTileStateIiLb1EEES9_NS1_10InputValueIiSC_EEjiLb0EiEEvT0_T1_T2_iT3_T4_T5_
.visible .entry _ZN3cub18CUB_300001_SM_10006detail4scan16DeviceScanKernelINS2_10policy_hubIiiijN4cuda3std3__44plusIvEEE10Policy1000EPiSC_NS0_13ScanTileStateIiLb1EEES9_NS1_10InputValueIiSC_EEjiLb0EiEEvT0_T1_T2_iT3_T4_T5_(
	.param .u64 .ptr .align 1 _ZN3cub18CUB_300001_SM_10006detail4scan16DeviceScanKernelINS2_10policy_hubIiiijN4cuda3std3__44plusIvEEE10Policy1000EPiSC_NS0_13ScanTileStateIiLb1EEES9_NS1_10InputValueIiSC_EEjiLb0EiEEvT0_T1_T2_iT3_T4_T5__param_0,
	.param .u64 .ptr .align 1 _ZN3cub18CUB_300001_SM_10006detail4scan16DeviceScanKernelINS2_10policy_hubIiiijN4cuda3std3__44plusIvEEE10Policy1000EPiSC_NS0_13ScanTileStateIiLb1EEES9_NS1_10InputValueIiSC_EEjiLb0EiEEvT0_T1_T2_iT3_T4_T5__param_1,
	.param .align 8 .b8 _ZN3cub18CUB_300001_SM_10006detail4scan16DeviceScanKernelINS2_10policy_hubIiiijN4cuda3std3__44plusIvEEE10Policy1000EPiSC_NS0_13ScanTileStateIiLb1EEES9_NS1_10InputValueIiSC_EEjiLb0EiEEvT0_T1_T2_iT3_T4_T5__param_2[8],
	.param .u32 _ZN3cub18CUB_300001_SM_10006detail4scan16DeviceScanKernelINS2_10policy_hubIiiijN4cuda3std3__44plusIvEEE10Policy1000EPiSC_NS0_13ScanTileStateIiLb1EEES9_NS1_10InputValueIiSC_EEjiLb0EiEEvT0_T1_T2_iT3_T4_T5__param_3,
	.param .align 1 .b8 _ZN3cub18CUB_300001_SM_10006detail4scan16DeviceScanKernelINS2_10policy_hubIiiijN4cuda3std3__44plusIvEEE10Policy1000EPiSC_NS0_13ScanTileStateIiLb1EEES9_NS1_10InputValueIiSC_EEjiLb0EiEEvT0_T1_T2_iT3_T4_T5__param_4[1],
	.param .align 8 .b8 _ZN3cub18CUB_300001_SM_10006detail4scan16DeviceScanKernelINS2_10policy_hubIiiijN4cuda3std3__44plusIvEEE10Policy1000EPiSC_NS0_13ScanTileStateIiLb1EEES9_NS1_10InputValueIiSC_EEjiLb0EiEEvT0_T1_T2_iT3_T4_T5__param_5[16],
	.param .u32 _ZN3cub18CUB_300001_SM_10006detail4scan16DeviceScanKernelINS2_10policy_hubIiiijN4cuda3std3__44plusIvEEE10Policy1000EPiSC_NS0_13ScanTileStateIiLb1EEES9_NS1_10InputValueIiSC_EEjiLb0EiEEvT0_T1_T2_iT3_T4_T5__param_6
)
.maxntid 384
{
	.reg .pred 	%p<160>;
	.reg .b16 	%rs<3>;
	.reg .b32 	%r<1038>;
	.reg .b64 	%rd<61>;
	// demoted variable
	.shared .align 16 .b8 _ZZN3cub18CUB_300001_SM_10006detail4scan16DeviceScanKernelINS2_10policy_hubIiiijN4cuda3std3__44plusIvEEE10Policy1000EPiSC_NS0_13ScanTileStateIiLb1EEES9_NS1_10InputValueIiSC_EEjiLb0EiEEvT0_T1_T2_iT3_T4_T5_E12temp_storage[33808];
	ld.param.u32 	%r241, [_ZN3cub18CUB_300001_SM_10006detail4scan16DeviceScanKernelINS2_10policy_hubIiiijN4cuda3std3__44plusIvEEE10Policy1000EPiSC_NS0_13ScanTileStateIiLb1EEES9_NS1_10InputValueIiSC_EEjiLb0EiEEvT0_T1_T2_iT3_T4_T5__param_5];
	bfe.u32 	%r242, %r241, 0, 8;
	cvt.u16.u32 	%rs1, %r242;
	and.b16  	%rs2, %rs1, 255;
	ld.param.u64 	%rd14, [_ZN3cub18CUB_300001_SM_10006detail4scan16DeviceScanKernelINS2_10policy_hubIiiijN4cuda3std3__44plusIvEEE10Policy1000EPiSC_NS0_13ScanTileStateIiLb1EEES9_NS1_10InputValueIiSC_EEjiLb0EiEEvT0_T1_T2_iT3_T4_T5__param_2];
	ld.param.u64 	%rd2, [_ZN3cub18CUB_300001_SM_10006detail4scan16DeviceScanKernelINS2_10policy_hubIiiijN4cuda3std3__44plusIvEEE10Policy1000EPiSC_NS0_13ScanTileStateIiLb1EEES9_NS1_10InputValueIiSC_EEjiLb0EiEEvT0_T1_T2_iT3_T4_T5__param_5+8];
	ld.param.u64 	%rd15, [_ZN3cub18CUB_300001_SM_10006detail4scan16DeviceScanKernelINS2_10policy_hubIiiijN4cuda3std3__44plusIvEEE10Policy1000EPiSC_NS0_13ScanTileStateIiLb1EEES9_NS1_10InputValueIiSC_EEjiLb0EiEEvT0_T1_T2_iT3_T4_T5__param_0];
	ld.param.u32 	%r240, [_ZN3cub18CUB_300001_SM_10006detail4scan16DeviceScanKernelINS2_10policy_hubIiiijN4cuda3std3__44plusIvEEE10Policy1000EPiSC_NS0_13ScanTileStateIiLb1EEES9_NS1_10InputValueIiSC_EEjiLb0EiEEvT0_T1_T2_iT3_T4_T5__param_6];
	cvta.to.global.u64 	%rd1, %rd15;
	setp.eq.s16 	%p1, %rs2, 0;
	@%p1 bra 	$L__BB5_2;
	cvta.to.global.u64 	%rd16, %rd2;
	ld.global.u32 	%r985, [%rd16];
	bra.uni 	$L__BB5_3;
$L__BB5_2:
	cvt.u32.u64 	%r985, %rd2;
$L__BB5_3:
	ld.param.u32 	%r983, [_ZN3cub18CUB_300001_SM_10006detail4scan16DeviceScanKernelINS2_10policy_hubIiiijN4cuda3std3__44plusIvEEE10Policy1000EPiSC_NS0_13ScanTileStateIiLb1EEES9_NS1_10InputValueIiSC_EEjiLb0EiEEvT0_T1_T2_iT3_T4_T5__param_3];
	mov.u32 	%r243, %ctaid.x;
	add.s32 	%r986, %r983, %r243;
	mul.lo.s32 	%r5, %r986, 8448;
	sub.s32 	%r6, %r240, %r5;
	setp.lt.u32 	%p2, %r6, 8449;
	@%p2 bra 	$L__BB5_29;
	cvt.u64.u32 	%rd40, %r5;
	mov.u32 	%r7, %tid.x;
	and.b32  	%r628, %r7, 31;
	and.b32  	%r629, %r7, 992;
	mul.lo.s32 	%r630, %r629, 22;
	or.b32  	%r631, %r630, %r628;
	cvt.u64.u32 	%rd41, %r631;
	add.s64 	%rd4, %rd41, %rd40;
	shl.b64 	%rd42, %rd4, 2;
	add.s64 	%rd43, %rd1, %rd42;
	ld.global.u32 	%r632, [%rd43];
	ld.global.u32 	%r633, [%rd43+128];
	ld.global.u32 	%r634, [%rd43+256];
	ld.global.u32 	%r635, [%rd43+384];
	ld.global.u32 	%r636, [%rd43+512];
	ld.global.u32 	%r637, [%rd43+640];
	ld.global.u32 	%r638, [%rd43+768];
	ld.global.u32 	%r639, [%rd43+896];
	ld.global.u32 	%r640, [%rd43+1024];
	ld.global.u32 	%r641, [%rd43+1152];
	ld.global.u32 	%r642, [%rd43+1280];
	ld.global.u32 	%r643, [%rd43+1408];
	ld.global.u32 	%r644, [%rd43+1536];
	ld.global.u32 	%r645, [%rd43+1664];
	ld.global.u32 	%r646, [%rd43+1792];
	ld.global.u32 	%r647, [%rd43+1920];
	ld.global.u32 	%r648, [%rd43+2048];
	ld.global.u32 	%r649, [%rd43+2176];
	ld.global.u32 	%r650, [%rd43+2304];
	ld.global.u32 	%r651, [%rd43+2432];
	ld.global.u32 	%r652, [%rd43+2560];
	ld.global.u32 	%r653, [%rd43+2688];
	// begin inline asm
	mov.u32 %r627, %laneid;
	// end inline asm
	shr.u32 	%r9, %r7, 5;
	mad.lo.s32 	%r654, %r9, 704, %r627;
	shl.b32 	%r655, %r654, 2;
	mov.u32 	%r656, _ZZN3cub18CUB_300001_SM_10006detail4scan16DeviceScanKernelINS2_10policy_hubIiiijN4cuda3std3__44plusIvEEE10Policy1000EPiSC_NS0_13ScanTileStateIiLb1EEES9_NS1_10InputValueIiSC_EEjiLb0EiEEvT0_T1_T2_iT3_T4_T5_E12temp_storage;
	add.s32 	%r10, %r656, %r655;
	st.shared.u32 	[%r10], %r632;
	st.shared.u32 	[%r10+128], %r633;
	st.shared.u32 	[%r10+256], %r634;
	st.shared.u32 	[%r10+384], %r635;
	st.shared.u32 	[%r10+512], %r636;
	st.shared.u32 	[%r10+640], %r637;
	st.shared.u32 	[%r10+768], %r638;
	st.shared.u32 	[%r10+896], %r639;
	st.shared.u32 	[%r10+1024], %r640;
	st.shared.u32 	[%r10+1152], %r641;
	st.shared.u32 	[%r10+1280], %r642;
	st.shared.u32 	[%r10+1408], %r643;
	st.shared.u32 	[%r10+1536], %r644;
	st.shared.u32 	[%r10+1664], %r645;
	st.shared.u32 	[%r10+1792], %r646;
	st.shared.u32 	[%r10+1920], %r647;
	st.shared.u32 	[%r10+2048], %r648;
	st.shared.u32 	[%r10+2176], %r649;
	st.shared.u32 	[%r10+2304], %r650;
	st.shared.u32 	[%r10+2432], %r651;
	st.shared.u32 	[%r10+2560], %r652;
	st.shared.u32 	[%r10+2688], %r653;
	bar.warp.sync 	-1;
	mad.lo.s32 	%r11, %r627, 84, %r10;
	ld.shared.v2.u32 	{%r12, %r13}, [%r11];
	ld.shared.v2.u32 	{%r14, %r15}, [%r11+8];
	ld.shared.v2.u32 	{%r16, %r17}, [%r11+16];
	ld.shared.v2.u32 	{%r18, %r19}, [%r11+24];
	ld.shared.v2.u32 	{%r20, %r21}, [%r11+32];
	ld.shared.v2.u32 	{%r22, %r23}, [%r11+40];
	ld.shared.v2.u32 	{%r24, %r25}, [%r11+48];
	ld.shared.v2.u32 	{%r26, %r27}, [%r11+56];
	ld.shared.v2.u32 	{%r28, %r29}, [%r11+64];
	ld.shared.v2.u32 	{%r30, %r31}, [%r11+72];
	ld.shared.v2.u32 	{%r32, %r33}, [%r11+80];
	bar.sync 	0;
	setp.ne.s32 	%p104, %r986, 0;
	@%p104 bra 	$L__BB5_9;
	add.s32 	%r878, %r13, %r12;
	add.s32 	%r879, %r14, %r878;
	add.s32 	%r880, %r15, %r879;
	add.s32 	%r881, %r16, %r880;
	add.s32 	%r882, %r17, %r881;
	add.s32 	%r883, %r18, %r882;
	add.s32 	%r884, %r19, %r883;
	add.s32 	%r885, %r20, %r884;
	add.s32 	%r886, %r21, %r885;
	add.s32 	%r887, %r22, %r886;
	add.s32 	%r888, %r23, %r887;
	add.s32 	%r889, %r24, %r888;
	add.s32 	%r890, %r25, %r889;
	add.s32 	%r891, %r26, %r890;
	add.s32 	%r892, %r27, %r891;
	add.s32 	%r893, %r28, %r892;
	add.s32 	%r894, %r29, %r893;
	add.s32 	%r895, %r30, %r894;
	add.s32 	%r896, %r31, %r895;
	add.s32 	%r897, %r32, %r896;
	add.s32 	%r852, %r33, %r897;
	mov.b32 	%r850, 1;
	mov.b32 	%r875, 0;
	mov.b32 	%r877, -1;
	// begin inline asm
	{  .reg .s32 r0;  .reg .pred p;  shfl.sync.up.b32 r0|p, %r852, %r850, %r875, %r877;  @p add.s32 r0, r0, %r852;  mov.s32 %r848, r0;}
	// end inline asm
	mov.b32 	%r856, 2;
	// begin inline asm
	{  .reg .s32 r0;  .reg .pred p;  shfl.sync.up.b32 r0|p, %r848, %r856, %r875, %r877;  @p add.s32 r0, r0, %r848;  mov.s32 %r854, r0;}
	// end inline asm
	mov.b32 	%r862, 4;
	// begin inline asm
	{  .reg .s32 r0;  .reg .pred p;  shfl.sync.up.b32 r0|p, %r854, %r862, %r875, %r877;  @p add.s32 r0, r0, %r854;  mov.s32 %r860, r0;}
	// end inline asm
	mov.b32 	%r868, 8;
	// begin inline asm
	{  .reg .s32 r0;  .reg .pred p;  shfl.sync.up.b32 r0|p, %r860, %r868, %r875, %r877;  @p add.s32 r0, r0, %r860;  mov.s32 %r866, r0;}
	// end inline asm
	mov.b32 	%r874, 16;
	// begin inline asm
	{  .reg .s32 r0;  .reg .pred p;  shfl.sync.up.b32 r0|p, %r866, %r874, %r875, %r877;  @p add.s32 r0, r0, %r866;  mov.s32 %r872, r0;}
	// end inline asm
	setp.ne.s32 	%p146, %r627, 31;
	@%p146 bra 	$L__BB5_7;
	shl.b32 	%r898, %r9, 2;
	add.s32 	%r900, %r656, %r898;
	st.shared.u32 	[%r900+16], %r872;
$L__BB5_7:
	bar.sync 	0;
	ld.shared.v4.u32 	{%r901, %r902, %r903, %r904}, [_ZZN3cub18CUB_300001_SM_10006detail4scan16DeviceScanKernelINS2_10policy_hubIiiijN4cuda3std3__44plusIvEEE10Policy1000EPiSC_NS0_13ScanTileStateIiLb1EEES9_NS1_10InputValueIiSC_EEjiLb0EiEEvT0_T1_T2_iT3_T4_T5_E12temp_storage+16];
	add.s32 	%r905, %r902, %r901;
	setp.eq.s32 	%p147, %r9, 2;
	selp.b32 	%r906, %r905, %r901, %p147;
	add.s32 	%r907, %r905, %r903;
	setp.eq.s32 	%p148, %r9, 3;
	selp.b32 	%r908, %r907, %r906, %p148;
	add.s32 	%r909, %r907, %r904;
	setp.eq.s32 	%p149, %r9, 4;
	selp.b32 	%r910, %r909, %r908, %p149;
	ld.shared.v4.u32 	{%r911, %r912, %r913, %r914}, [_ZZN3cub18CUB_300001_SM_10006detail4scan16DeviceScanKernelINS2_10policy_hubIiiijN4cuda3std3__44plusIvEEE10Policy1000EPiSC_NS0_13ScanTileStateIiLb1EEES9_NS1_10InputValueIiSC_EEjiLb0EiEEvT0_T1_T2_iT3_T4_T5_E12temp_storage+32];
	add.s32 	%r915, %r909, %r911;
	setp.eq.s32 	%p150, %r9, 5;
	selp.b32 	%r916, %r915, %r910, %p150;
	add.s32 	%r917, %r915, %r912;
	setp.eq.s32 	%p151, %r9, 6;
	selp.b32 	%r918, %r917, %r916, %p151;
	add.s32 	%r919, %r917, %r913;
	setp.eq.s32 	%p152, %r9, 7;
	selp.b32 	%r920, %r919, %r918, %p152;
	add.s32 	%r921, %r919, %r914;
	setp.eq.s32 	%p153, %r9, 8;
	selp.b32 	%r922, %r921, %r920, %p153;
	ld.shared.v4.u32 	{%r923, %r924, %r925, %r926}, [_ZZN3cub18CUB_300001_SM_10006detail4scan16DeviceScanKernelINS2_10policy_hubIiiijN4cuda3std3__44plusIvEEE10Policy1000EPiSC_NS0_13ScanTileStateIiLb1EEES9_NS1_10InputValueIiSC_EEjiLb0EiEEvT0_T1_T2_iT3_T4_T5_E12temp_storage+48];
	add.s32 	%r927, %r921, %r923;
	setp.eq.s32 	%p154, %r9, 9;
	selp.b32 	%r928, %r927, %r922, %p154;
	add.s32 	%r929, %r927, %r924;
	setp.eq.s32 	%p155, %r9, 10;
	selp.b32 	%r930, %r929, %r928, %p155;
	add.s32 	%r931, %r929, %r925;
	setp.eq.s32 	%p156, %r9, 11;
	selp.b32 	%r932, %r931, %r930, %p156;
	setp.lt.u32 	%p157, %r7, 32;
	selp.b32 	%r933, 0, %r932, %p157;
	setp.eq.s32 	%p158, %r627, 0;
	sub.s32 	%r934, %r872, %r852;
	selp.b32 	%r935, 0, %r934, %p158;
	add.s32 	%r936, %r935, %r985;
	add.s32 	%r1000, %r936, %r933;
	add.s32 	%r937, %r926, %r985;
	add.s32 	%r37, %r937, %r931;
	setp.ne.s32 	%p159, %r7, 0;
	@%p159 bra 	$L__BB5_28;
	add.s64 	%rd55, %rd14, 256;
	mov.b32 	%r938, 101;
	// begin inline asm
	st.relaxed.gpu.v2.u32 [%rd55], {%r938, %r37};
	// end inline asm
	bra.uni 	$L__BB5_28;
$L__BB5_9:
	add.s32 	%r687, %r13, %r12;
	add.s32 	%r688, %r14, %r687;
	add.s32 	%r689, %r15, %r688;
	add.s32 	%r690, %r16, %r689;
	add.s32 	%r691, %r17, %r690;
	add.s32 	%r692, %r18, %r691;
	add.s32 	%r693, %r19, %r692;
	add.s32 	%r694, %r20, %r693;
	add.s32 	%r695, %r21, %r694;
	add.s32 	%r696, %r22, %r695;
	add.s32 	%r697, %r23, %r696;
	add.s32 	%r698, %r24, %r697;
	add.s32 	%r699, %r25, %r698;
	add.s32 	%r700, %r26, %r699;
	add.s32 	%r701, %r27, %r700;
	add.s32 	%r702, %r28, %r701;
	add.s32 	%r703, %r29, %r702;
	add.s32 	%r704, %r30, %r703;
	add.s32 	%r705, %r31, %r704;
	add.s32 	%r706, %r32, %r705;
	add.s32 	%r661, %r33, %r706;
	mov.b32 	%r659, 1;
	mov.b32 	%r684, 0;
	mov.b32 	%r686, -1;
	// begin inline asm
	{  .reg .s32 r0;  .reg .pred p;  shfl.sync.up.b32 r0|p, %r661, %r659, %r684, %r686;  @p add.s32 r0, r0, %r661;  mov.s32 %r657, r0;}
	// end inline asm
	mov.b32 	%r665, 2;
	// begin inline asm
	{  .reg .s32 r0;  .reg .pred p;  shfl.sync.up.b32 r0|p, %r657, %r665, %r684, %r686;  @p add.s32 r0, r0, %r657;  mov.s32 %r663, r0;}
	// end inline asm
	mov.b32 	%r671, 4;
	// begin inline asm
	{  .reg .s32 r0;  .reg .pred p;  shfl.sync.up.b32 r0|p, %r663, %r671, %r684, %r686;  @p add.s32 r0, r0, %r663;  mov.s32 %r669, r0;}
	// end inline asm
	mov.b32 	%r677, 8;
	// begin inline asm
	{  .reg .s32 r0;  .reg .pred p;  shfl.sync.up.b32 r0|p, %r669, %r677, %r684, %r686;  @p add.s32 r0, r0, %r669;  mov.s32 %r675, r0;}
	// end inline asm
	mov.b32 	%r683, 16;
	// begin inline asm
	{  .reg .s32 r0;  .reg .pred p;  shfl.sync.up.b32 r0|p, %r675, %r683, %r684, %r686;  @p add.s32 r0, r0, %r675;  mov.s32 %r681, r0;}
	// end inline asm
	setp.ne.s32 	%p105, %r627, 31;
	@%p105 bra 	$L__BB5_11;
	shl.b32 	%r707, %r9, 2;
	add.s32 	%r709, %r656, %r707;
	st.shared.u32 	[%r709+16], %r681;
$L__BB5_11:
	sub.s32 	%r710, %r681, %r661;
	bar.sync 	0;
	ld.shared.v4.u32 	{%r711, %r712, %r713, %r714}, [_ZZN3cub18CUB_300001_SM_10006detail4scan16DeviceScanKernelINS2_10policy_hubIiiijN4cuda3std3__44plusIvEEE10Policy1000EPiSC_NS0_13ScanTileStateIiLb1EEES9_NS1_10InputValueIiSC_EEjiLb0EiEEvT0_T1_T2_iT3_T4_T5_E12temp_storage+16];
	add.s32 	%r715, %r712, %r711;
	setp.eq.s32 	%p106, %r9, 2;
	selp.b32 	%r716, %r715, %r711, %p106;
	add.s32 	%r717, %r715, %r713;
	setp.eq.s32 	%p107, %r9, 3;
	selp.b32 	%r718, %r717, %r716, %p107;
	add.s32 	%r719, %r717, %r714;
	setp.eq.s32 	%p108, %r9, 4;
	selp.b32 	%r720, %r719, %r718, %p108;
	ld.shared.v4.u32 	{%r721, %r722, %r723, %r724}, [_ZZN3cub18CUB_300001_SM_10006detail4scan16DeviceScanKernelINS2_10policy_hubIiiijN4cuda3std3__44plusIvEEE10Policy1000EPiSC_NS0_13ScanTileStateIiLb1EEES9_NS1_10InputValueIiSC_EEjiLb0EiEEvT0_T1_T2_iT3_T4_T5_E12temp_storage+32];
	add.s32 	%r725, %r719, %r721;
	setp.eq.s32 	%p109, %r9, 5;
	selp.b32 	%r726, %r725, %r720, %p109;
	add.s32 	%r727, %r725, %r722;
	setp.eq.s32 	%p110, %r9, 6;
	selp.b32 	%r728, %r727, %r726, %p110;
	add.s32 	%r729, %r727, %r723;
	setp.eq.s32 	%p111, %r9, 7;
	selp.b32 	%r730, %r729, %r728, %p111;
	add.s32 	%r731, %r729, %r724;
	setp.eq.s32 	%p112, %r9, 8;
	selp.b32 	%r732, %r731, %r730, %p112;
	ld.shared.v4.u32 	{%r733, %r734, %r735, %r736}, [_ZZN3cub18CUB_300001_SM_10006detail4scan16DeviceScanKernelINS2_10policy_hubIiiijN4cuda3std3__44plusIvEEE10Policy1000EPiSC_NS0_13ScanTileStateIiLb1EEES9_NS1_10InputValueIiSC_EEjiLb0EiEEvT0_T1_T2_iT3_T4_T5_E12temp_storage+48];
	add.s32 	%r737, %r731, %r733;
	setp.eq.s32 	%p113, %r9, 9;
	selp.b32 	%r738, %r737, %r732, %p113;
	add.s32 	%r739, %r737, %r734;
	setp.eq.s32 	%p114, %r9, 10;
	selp.b32 	%r740, %r739, %r738, %p114;
	add.s32 	%r741, %r739, %r735;
	setp.eq.s32 	%p115, %r9, 11;
	selp.b32 	%r742, %r741, %r740, %p115;
	add.s32 	%r40, %r741, %r736;
	setp.gt.u32 	%p116, %r7, 31;
	setp.lt.u32 	%p117, %r7, 32;
	setp.eq.s32 	%p118, %r627, 0;
	selp.b32 	%r743, 0, %r710, %p118;
	add.s32 	%r999, %r742, %r743;
	selp.b32 	%r42, %r710, %r999, %p117;
	@%p116 bra 	$L__BB5_27;
	setp.ne.s32 	%p119, %r7, 0;
	mul.wide.s32 	%rd44, %r986, 8;
	add.s64 	%rd5, %rd14, %rd44;
	@%p119 bra 	$L__BB5_14;
	st.shared.u32 	[_ZZN3cub18CUB_300001_SM_10006detail4scan16DeviceScanKernelINS2_10policy_hubIiiijN4cuda3std3__44plusIvEEE10Policy1000EPiSC_NS0_13ScanTileStateIiLb1EEES9_NS1_10InputValueIiSC_EEjiLb0EiEEvT0_T1_T2_iT3_T4_T5_E12temp_storage+12], %r40;
	add.s64 	%rd45, %rd5, 256;
	mov.b32 	%r744, 100;
	// begin inline asm
	st.relaxed.gpu.v2.u32 [%rd45], {%r744, %r40};
	// end inline asm
$L__BB5_14:
	not.b32 	%r750, %r7;
	add.s32 	%r994, %r986, %r750;
	mov.b32 	%r746, 830;
	// begin inline asm
	nanosleep.u32 %r746;
	// end inline asm
	mul.wide.s32 	%rd47, %r994, 8;
	add.s64 	%rd48, %rd14, %rd47;
	add.s64 	%rd46, %rd48, 256;
	// begin inline asm
	ld.relaxed.gpu.v2.u32 {%r996, %r988}, [%rd46];
	// end inline asm
	mov.b32 	%r989, 952;
$L__BB5_15:
	setp.eq.s32 	%p120, %r996, 99;
	mov.b32 	%r751, -1;
	vote.sync.any.pred 	%p121, %p120, %r751;
	not.pred 	%p122, %p121;
	@%p122 bra 	$L__BB5_17;
	mul.lo.s32 	%r846, %r986, 16807;
	and.b32  	%r986, %r846, 2147483647;
	add.s32 	%r847, %r989, 1;
	rem.u32 	%r843, %r986, %r847;
	// begin inline asm
	nanosleep.u32 %r843;
	// end inline asm
	shr.u32 	%r989, %r989, 1;
	// begin inline asm
	ld.relaxed.gpu.v2.u32 {%r996, %r988}, [%rd46];
	// end inline asm
	bra.uni 	$L__BB5_15;
$L__BB5_17:
	setp.eq.s32 	%p123, %r996, 101;
	mov.b32 	%r778, -1;
	vote.sync.ballot.b32 	%r780, %p123, %r778;
	// begin inline asm
	mov.u32 %r753, %lanemask_ge;
	// end inline asm
	and.b32  	%r781, %r780, %r753;
	or.b32  	%r782, %r781, -2147483648;
	add.s32 	%r783, %r782, -1;
	not.b32 	%r784, %r782;
	and.b32  	%r785, %r784, %r783;
	popc.b32 	%r757, %r785;
	mov.b32 	%r756, 1;
	// begin inline asm
	shfl.sync.down.b32 %r754, %r988, %r756, %r757, %r778;
	// end inline asm
	setp.lt.s32 	%p125, %r627, %r757;
	selp.b32 	%r786, %r754, 0, %p125;
	add.s32 	%r760, %r786, %r988;
	mov.b32 	%r761, 2;
	// begin inline asm
	shfl.sync.down.b32 %r759, %r760, %r761, %r757, %r778;
	// end inline asm
	add.s32 	%r57, %r627, 2;
	setp.gt.s32 	%p126, %r57, %r757;
	selp.b32 	%r787, 0, %r759, %p126;
	add.s32 	%r765, %r760, %r787;
	mov.b32 	%r766, 4;
	// begin inline asm
	shfl.sync.down.b32 %r764, %r765, %r766, %r757, %r778;
	// end inline asm
	add.s32 	%r58, %r627, 4;
	setp.gt.s32 	%p127, %r58, %r757;
	selp.b32 	%r788, 0, %r764, %p127;
	add.s32 	%r770, %r765, %r788;
	mov.b32 	%r771, 8;
	// begin inline asm
	shfl.sync.down.b32 %r769, %r770, %r771, %r757, %r778;
	// end inline asm
	add.s32 	%r59, %r627, 8;
	setp.gt.s32 	%p128, %r59, %r757;
	selp.b32 	%r789, 0, %r769, %p128;
	add.s32 	%r775, %r770, %r789;
	mov.b32 	%r776, 16;
	// begin inline asm
	shfl.sync.down.b32 %r774, %r775, %r776, %r757, %r778;
	// end inline asm
	add.s32 	%r60, %r627, 16;
	setp.gt.s32 	%p129, %r60, %r757;
	selp.b32 	%r790, 0, %r774, %p129;
	add.s32 	%r993, %r775, %r790;
	add.s64 	%rd7, %rd14, 256;
	mov.b32 	%r990, 952;
$L__BB5_18:
	setp.ne.s32 	%p130, %r996, 101;
	mov.b32 	%r791, -1;
	vote.sync.all.pred 	%p131, %p130, %r791;
	not.pred 	%p132, %p131;
	@%p132 bra 	$L__BB5_23;
	shr.u32 	%r990, %r990, 1;
	mul.wide.s32 	%rd51, %r994, 8;
	add.s64 	%rd52, %rd7, %rd51;
	add.s64 	%rd50, %rd52, -256;
	// begin inline asm
	ld.relaxed.gpu.v2.u32 {%r996, %r997}, [%rd50];
	// end inline asm
	mov.u32 	%r998, %r990;
$L__BB5_20:
	setp.eq.s32 	%p136, %r996, 99;
	mov.b32 	%r799, -1;
	vote.sync.any.pred 	%p137, %p136, %r799;
	not.pred 	%p138, %p137;
	@%p138 bra 	$L__BB5_22;
	mul.lo.s32 	%r841, %r986, 16807;
	and.b32  	%r986, %r841, 2147483647;
	add.s32 	%r842, %r998, 1;
	rem.u32 	%r838, %r986, %r842;
	// begin inline asm
	nanosleep.u32 %r838;
	// end inline asm
	shr.u32 	%r998, %r998, 1;
	// begin inline asm
	ld.relaxed.gpu.v2.u32 {%r996, %r997}, [%rd50];
	// end inline asm
	bra.uni 	$L__BB5_20;
$L__BB5_22:
	setp.eq.s32 	%p139, %r996, 101;
	mov.b32 	%r825, -1;
	vote.sync.ballot.b32 	%r826, %p139, %r825;
	and.b32  	%r827, %r826, %r753;
	or.b32  	%r828, %r827, -2147483648;
	add.s32 	%r829, %r828, -1;
	not.b32 	%r830, %r828;
	and.b32  	%r831, %r830, %r829;
	popc.b32 	%r804, %r831;
	mov.b32 	%r803, 1;
	// begin inline asm
	shfl.sync.down.b32 %r801, %r997, %r803, %r804, %r825;
	// end inline asm
	setp.lt.s32 	%p141, %r627, %r804;
	selp.b32 	%r832, %r801, 0, %p141;
	add.s32 	%r807, %r832, %r997;
	mov.b32 	%r808, 2;
	// begin inline asm
	shfl.sync.down.b32 %r806, %r807, %r808, %r804, %r825;
	// end inline asm
	setp.gt.s32 	%p142, %r57, %r804;
	selp.b32 	%r833, 0, %r806, %p142;
	add.s32 	%r812, %r807, %r833;
	mov.b32 	%r813, 4;
	// begin inline asm
	shfl.sync.down.b32 %r811, %r812, %r813, %r804, %r825;
	// end inline asm
	setp.gt.s32 	%p143, %r58, %r804;
	selp.b32 	%r834, 0, %r811, %p143;
	add.s32 	%r817, %r812, %r834;
	mov.b32 	%r818, 8;
	// begin inline asm
	shfl.sync.down.b32 %r816, %r817, %r818, %r804, %r825;
	// end inline asm
	setp.gt.s32 	%p144, %r59, %r804;
	selp.b32 	%r835, 0, %r816, %p144;
	add.s32 	%r822, %r817, %r835;
	mov.b32 	%r823, 16;
	// begin inline asm
	shfl.sync.down.b32 %r821, %r822, %r823, %r804, %r825;
	// end inline asm
	setp.gt.s32 	%p145, %r60, %r804;
	selp.b32 	%r836, 0, %r821, %p145;
	add.s32 	%r837, %r836, %r993;
	add.s32 	%r993, %r837, %r822;
	add.s32 	%r994, %r994, -32;
	bra.uni 	$L__BB5_18;
$L__BB5_23:
	@%p119 bra 	$L__BB5_25;
	add.s32 	%r794, %r993, %r40;
	add.s64 	%rd49, %rd5, 256;
	mov.b32 	%r793, 101;
	// begin inline asm
	st.relaxed.gpu.v2.u32 [%rd49], {%r793, %r794};
	// end inline asm
	st.shared.u32 	[_ZZN3cub18CUB_300001_SM_10006detail4scan16DeviceScanKernelINS2_10policy_hubIiiijN4cuda3std3__44plusIvEEE10Policy1000EPiSC_NS0_13ScanTileStateIiLb1EEES9_NS1_10InputValueIiSC_EEjiLb0EiEEvT0_T1_T2_iT3_T4_T5_E12temp_storage+4], %r993;
	st.shared.u32 	[_ZZN3cub18CUB_300001_SM_10006detail4scan16DeviceScanKernelINS2_10policy_hubIiiijN4cuda3std3__44plusIvEEE10Policy1000EPiSC_NS0_13ScanTileStateIiLb1EEES9_NS1_10InputValueIiSC_EEjiLb0EiEEvT0_T1_T2_iT3_T4_T5_E12temp_storage+8], %r794;
$L__BB5_25:
	setp.ne.s32 	%p134, %r627, 0;
	mov.u32 	%r999, %r42;
	@%p134 bra 	$L__BB5_27;
	st.shared.u32 	[_ZZN3cub18CUB_300001_SM_10006detail4scan16DeviceScanKernelINS2_10policy_hubIiiijN4cuda3std3__44plusIvEEE10Policy1000EPiSC_NS0_13ScanTileStateIiLb1EEES9_NS1_10InputValueIiSC_EEjiLb0EiEEvT0_T1_T2_iT3_T4_T5_E12temp_storage+76], %r993;
	mov.u32 	%r999, %r993;
$L__BB5_27:
	bar.sync 	0;
	setp.eq.s32 	%p135, %r7, 0;
	ld.shared.u32 	%r795, [_ZZN3cub18CUB_300001_SM_10006detail4scan16DeviceScanKernelINS2_10policy_hubIiiijN4cuda3std3__44plusIvEEE10Policy1000EPiSC_NS0_13ScanTileStateIiLb1EEES9_NS1_10InputValueIiSC_EEjiLb0EiEEvT0_T1_T2_iT3_T4_T5_E12temp_storage+76];
	selp.b32 	%r796, 0, %r795, %p135;
	add.s32 	%r1000, %r796, %r999;
$L__BB5_28:
	ld.param.u64 	%rd60, [_ZN3cub18CUB_300001_SM_10006detail4scan16DeviceScanKernelINS2_10policy_hubIiiijN4cuda3std3__44plusIvEEE10Policy1000EPiSC_NS0_13ScanTileStateIiLb1EEES9_NS1_10InputValueIiSC_EEjiLb0EiEEvT0_T1_T2_iT3_T4_T5__param_1];
	add.s32 	%r940, %r1000, %r12;
	add.s32 	%r941, %r13, %r940;
	add.s32 	%r942, %r14, %r941;
	add.s32 	%r943, %r15, %r942;
	add.s32 	%r944, %r16, %r943;
	add.s32 	%r945, %r17, %r944;
	add.s32 	%r946, %r18, %r945;
	add.s32 	%r947, %r19, %r946;
	add.s32 	%r948, %r20, %r947;
	add.s32 	%r949, %r21, %r948;
	add.s32 	%r950, %r22, %r949;
	add.s32 	%r951, %r23, %r950;
	add.s32 	%r952, %r24, %r951;
	add.s32 	%r953, %r25, %r952;
	add.s32 	%r954, %r26, %r953;
	add.s32 	%r955, %r27, %r954;
	add.s32 	%r956, %r28, %r955;
	add.s32 	%r957, %r29, %r956;
	add.s32 	%r958, %r30, %r957;
	add.s32 	%r959, %r31, %r958;
	add.s32 	%r960, %r32, %r959;
	bar.sync 	0;
	st.shared.v2.u32 	[%r11], {%r1000, %r940};
	st.shared.v2.u32 	[%r11+8], {%r941, %r942};
	st.shared.v2.u32 	[%r11+16], {%r943, %r944};
	st.shared.v2.u32 	[%r11+24], {%r945, %r946};
	st.shared.v2.u32 	[%r11+32], {%r947, %r948};
	st.shared.v2.u32 	[%r11+40], {%r949, %r950};
	st.shared.v2.u32 	[%r11+48], {%r951, %r952};
	st.shared.v2.u32 	[%r11+56], {%r953, %r954};
	st.shared.v2.u32 	[%r11+64], {%r955, %r956};
	st.shared.v2.u32 	[%r11+72], {%r957, %r958};
	st.shared.v2.u32 	[%r11+80], {%r959, %r960};
	bar.warp.sync 	-1;
	ld.shared.u32 	%r961, [%r10];
	ld.shared.u32 	%r962, [%r10+128];
	ld.shared.u32 	%r963, [%r10+256];
	ld.shared.u32 	%r964, [%r10+384];
	ld.shared.u32 	%r965, [%r10+512];
	ld.shared.u32 	%r966, [%r10+640];
	ld.shared.u32 	%r967, [%r10+768];
	ld.shared.u32 	%r968, [%r10+896];
	ld.shared.u32 	%r969, [%r10+1024];
	ld.shared.u32 	%r970, [%r10+1152];
	ld.shared.u32 	%r971, [%r10+1280];
	ld.shared.u32 	%r972, [%r10+1408];
	ld.shared.u32 	%r973, [%r10+1536];
	ld.shared.u32 	%r974, [%r10+1664];
	ld.shared.u32 	%r975, [%r10+1792];
	ld.shared.u32 	%r976, [%r10+1920];
	ld.shared.u32 	%r977, [%r10+2048];
	ld.shared.u32 	%r978, [%r10+2176];
	ld.shared.u32 	%r979, [%r10+2304];
	ld.shared.u32 	%r980, [%r10+2432];
	ld.shared.u32 	%r981, [%r10+2560];
	ld.shared.u32 	%r982, [%r10+2688];
	cvta.to.global.u64 	%rd56, %rd60;
	add.s64 	%rd58, %rd56, %rd42;
	st.global.u32 	[%rd58], %r961;
	st.global.u32 	[%rd58+128], %r962;
	st.global.u32 	[%rd58+256], %r963;
	st.global.u32 	[%rd58+384], %r964;
	st.global.u32 	[%rd58+512], %r965;
	st.global.u32 	[%rd58+640], %r966;
	st.global.u32 	[%rd58+768], %r967;
	st.global.u32 	[%rd58+896], %r968;
	st.global.u32 	[%rd58+1024], %r969;
	st.global.u32 	[%rd58+1152], %r970;
	st.global.u32 	[%rd58+1280], %r971;
	st.global.u32 	[%rd58+1408], %r972;
	st.global.u32 	[%rd58+1536], %r973;
	st.global.u32 	[%rd58+1664], %r974;
	st.global.u32 	[%rd58+1792], %r975;
	st.global.u32 	[%rd58+1920], %r976;
	st.global.u32 	[%rd58+2048], %r977;
	st.global.u32 	[%rd58+2176], %r978;
	st.global.u32 	[%rd58+2304], %r979;
	st.global.u32 	[%rd58+2432], %r980;
	st.global.u32 	[%rd58+2560], %r981;
	st.global.u32 	[%rd58+2688], %r982;
	bra.uni 	$L__BB5_143;
$L__BB5_29:
	setp.eq.s32 	%p3, %r6, 0;
	@%p3 bra 	$L__BB5_143;
	mul.wide.u32 	%rd17, %r5, 4;
	add.s64 	%rd18, %rd1, %rd17;
	mov.u32 	%r85, %tid.x;
	ld.global.u32 	%r1022, [%rd18];
	and.b32  	%r244, %r85, 31;
	and.b32  	%r245, %r85, 992;
	mul.lo.s32 	%r246, %r245, 22;
	or.b32  	%r87, %r246, %r244;
	setp.ge.u32 	%p4, %r87, %r6;
	shl.b32 	%r247, %r87, 2;
	cvt.u64.u32 	%rd19, %r247;
	add.s64 	%rd9, %rd18, %rd19;
	mov.u32 	%r1001, %r1022;
	@%p4 bra 	$L__BB5_32;
	ld.global.u32 	%r1001, [%rd9];
$L__BB5_32:
	add.s32 	%r90, %r87, 32;
	setp.ge.u32 	%p5, %r90, %r6;
	mov.u32 	%r1002, %r1022;
	@%p5 bra 	$L__BB5_34;
	ld.global.u32 	%r1002, [%rd9+128];
$L__BB5_34:
	add.s32 	%r93, %r87, 64;
	setp.ge.u32 	%p6, %r93, %r6;
	mov.u32 	%r1003, %r1022;
	@%p6 bra 	$L__BB5_36;
	ld.global.u32 	%r1003, [%rd9+256];
$L__BB5_36:
	add.s32 	%r96, %r87, 96;
	setp.ge.u32 	%p7, %r96, %r6;
	mov.u32 	%r1004, %r1022;
	@%p7 bra 	$L__BB5_38;
	ld.global.u32 	%r1004, [%rd9+384];
$L__BB5_38:
	add.s32 	%r248, %r87, 128;
	setp.ge.u32 	%p8, %r248, %r6;
	mov.u32 	%r1005, %r1022;
	@%p8 bra 	$L__BB5_40;
	ld.global.u32 	%r1005, [%rd9+512];
$L__BB5_40:
	add.s32 	%r249, %r87, 160;
	setp.ge.u32 	%p9, %r249, %r6;
	mov.u32 	%r1006, %r1022;
	@%p9 bra 	$L__BB5_42;
	ld.global.u32 	%r1006, [%rd9+640];
$L__BB5_42:
	add.s32 	%r103, %r87, 192;
	setp.ge.u32 	%p10, %r103, %r6;
	mov.u32 	%r1007, %r1022;
	@%p10 bra 	$L__BB5_44;
	ld.global.u32 	%r1007, [%rd9+768];
$L__BB5_44:
	add.s32 	%r250, %r87, 224;
	setp.ge.u32 	%p11, %r250, %r6;
	mov.u32 	%r1008, %r1022;
	@%p11 bra 	$L__BB5_46;
	ld.global.u32 	%r1008, [%rd9+896];
$L__BB5_46:
	add.s32 	%r108, %r87, 256;
	setp.ge.u32 	%p12, %r108, %r6;
	mov.u32 	%r1009, %r1022;
	@%p12 bra 	$L__BB5_48;
	ld.global.u32 	%r1009, [%rd9+1024];
$L__BB5_48:
	add.s32 	%r251, %r87, 288;
	setp.ge.u32 	%p13, %r251, %r6;
	mov.u32 	%r1010, %r1022;
	@%p13 bra 	$L__BB5_50;
	ld.global.u32 	%r1010, [%rd9+1152];
$L__BB5_50:
	add.s32 	%r113, %r87, 320;
	setp.ge.u32 	%p14, %r113, %r6;
	mov.u32 	%r1011, %r1022;
	@%p14 bra 	$L__BB5_52;
	ld.global.u32 	%r1011, [%rd9+1280];
$L__BB5_52:
	add.s32 	%r116, %r87, 352;
	setp.ge.u32 	%p15, %r116, %r6;
	mov.u32 	%r1012, %r1022;
	@%p15 bra 	$L__BB5_54;
	ld.global.u32 	%r1012, [%rd9+1408];
$L__BB5_54:
	add.s32 	%r119, %r87, 384;
	setp.ge.u32 	%p16, %r119, %r6;
	mov.u32 	%r1013, %r1022;
	@%p16 bra 	$L__BB5_56;
	ld.global.u32 	%r1013, [%rd9+1536];
$L__BB5_56:
	add.s32 	%r122, %r87, 416;
	setp.ge.u32 	%p17, %r122, %r6;
	mov.u32 	%r1014, %r1022;
	@%p17 bra 	$L__BB5_58;
	ld.global.u32 	%r1014, [%rd9+1664];
$L__BB5_58:
	add.s32 	%r252, %r87, 448;
	setp.ge.u32 	%p18, %r252, %r6;
	mov.u32 	%r1015, %r1022;
	@%p18 bra 	$L__BB5_60;
	ld.global.u32 	%r1015, [%rd9+1792];
$L__BB5_60:
	add.s32 	%r127, %r87, 480;
	setp.ge.u32 	%p19, %r127, %r6;
	mov.u32 	%r1016, %r1022;
	@%p19 bra 	$L__BB5_62;
	ld.global.u32 	%r1016, [%rd9+1920];
$L__BB5_62:
	add.s32 	%r253, %r87, 512;
	setp.ge.u32 	%p20, %r253, %r6;
	mov.u32 	%r1017, %r1022;
	@%p20 bra 	$L__BB5_64;
	ld.global.u32 	%r1017, [%rd9+2048];
$L__BB5_64:
	add.s32 	%r254, %r87, 544;
	setp.ge.u32 	%p21, %r254, %r6;
	mov.u32 	%r1018, %r1022;
	@%p21 bra 	$L__BB5_66;
	ld.global.u32 	%r1018, [%rd9+2176];
$L__BB5_66:
	add.s32 	%r134, %r87, 576;
	setp.ge.u32 	%p22, %r134, %r6;
	mov.u32 	%r1019, %r1022;
	@%p22 bra 	$L__BB5_68;
	ld.global.u32 	%r1019, [%rd9+2304];
$L__BB5_68:
	add.s32 	%r255, %r87, 608;
	setp.ge.u32 	%p23, %r255, %r6;
	mov.u32 	%r1020, %r1022;
	@%p23 bra 	$L__BB5_70;
	ld.global.u32 	%r1020, [%rd9+2432];
$L__BB5_70:
	add.s32 	%r256, %r87, 640;
	setp.ge.u32 	%p24, %r256, %r6;
	mov.u32 	%r1021, %r1022;
	@%p24 bra 	$L__BB5_72;
	ld.global.u32 	%r1021, [%rd9+2560];
$L__BB5_72:
	add.s32 	%r141, %r87, 672;
	setp.ge.u32 	%p25, %r141, %r6;
	@%p25 bra 	$L__BB5_74;
	ld.global.u32 	%r1022, [%rd9+2688];
$L__BB5_74:
	// begin inline asm
	mov.u32 %r257, %laneid;
	// end inline asm
	shr.u32 	%r145, %r85, 5;
	mad.lo.s32 	%r258, %r145, 704, %r257;
	shl.b32 	%r259, %r258, 2;
	mov.u32 	%r260, _ZZN3cub18CUB_300001_SM_10006detail4scan16DeviceScanKernelINS2_10policy_hubIiiijN4cuda3std3__44plusIvEEE10Policy1000EPiSC_NS0_13ScanTileStateIiLb1EEES9_NS1_10InputValueIiSC_EEjiLb0EiEEvT0_T1_T2_iT3_T4_T5_E12temp_storage;
	add.s32 	%r146, %r260, %r259;
	st.shared.u32 	[%r146], %r1001;
	st.shared.u32 	[%r146+128], %r1002;
	st.shared.u32 	[%r146+256], %r1003;
	st.shared.u32 	[%r146+384], %r1004;
	st.shared.u32 	[%r146+512], %r1005;
	st.shared.u32 	[%r146+640], %r1006;
	st.shared.u32 	[%r146+768], %r1007;
	st.shared.u32 	[%r146+896], %r1008;
	st.shared.u32 	[%r146+1024], %r1009;
	st.shared.u32 	[%r146+1152], %r1010;
	st.shared.u32 	[%r146+1280], %r1011;
	st.shared.u32 	[%r146+1408], %r1012;
	st.shared.u32 	[%r146+1536], %r1013;
	st.shared.u32 	[%r146+1664], %r1014;
	st.shared.u32 	[%r146+1792], %r1015;
	st.shared.u32 	[%r146+1920], %r1016;
	st.shared.u32 	[%r146+2048], %r1017;
	st.shared.u32 	[%r146+2176], %r1018;
	st.shared.u32 	[%r146+2304], %r1019;
	st.shared.u32 	[%r146+2432], %r1020;
	st.shared.u32 	[%r146+2560], %r1021;
	st.shared.u32 	[%r146+2688], %r1022;
	bar.warp.sync 	-1;
	mad.lo.s32 	%r147, %r257, 84, %r146;
	ld.shared.v2.u32 	{%r148, %r149}, [%r147];
	ld.shared.v2.u32 	{%r150, %r151}, [%r147+8];
	ld.shared.v2.u32 	{%r152, %r153}, [%r147+16];
	ld.shared.v2.u32 	{%r154, %r155}, [%r147+24];
	ld.shared.v2.u32 	{%r156, %r157}, [%r147+32];
	ld.shared.v2.u32 	{%r158, %r159}, [%r147+40];
	ld.shared.v2.u32 	{%r160, %r161}, [%r147+48];
	ld.shared.v2.u32 	{%r162, %r163}, [%r147+56];
	ld.shared.v2.u32 	{%r164, %r165}, [%r147+64];
	ld.shared.v2.u32 	{%r166, %r167}, [%r147+72];
	ld.shared.v2.u32 	{%r168, %r169}, [%r147+80];
	bar.sync 	0;
	setp.ne.s32 	%p26, %r986, 0;
	@%p26 bra 	$L__BB5_78;
	add.s32 	%r490, %r149, %r148;
	add.s32 	%r491, %r150, %r490;
	add.s32 	%r492, %r151, %r491;
	add.s32 	%r493, %r152, %r492;
	add.s32 	%r494, %r153, %r493;
	add.s32 	%r495, %r154, %r494;
	add.s32 	%r496, %r155, %r495;
	add.s32 	%r497, %r156, %r496;
	add.s32 	%r498, %r157, %r497;
	add.s32 	%r499, %r158, %r498;
	add.s32 	%r500, %r159, %r499;
	add.s32 	%r501, %r160, %r500;
	add.s32 	%r502, %r161, %r501;
	add.s32 	%r503, %r162, %r502;
	add.s32 	%r504, %r163, %r503;
	add.s32 	%r505, %r164, %r504;
	add.s32 	%r506, %r165, %r505;
	add.s32 	%r507, %r166, %r506;
	add.s32 	%r508, %r167, %r507;
	add.s32 	%r509, %r168, %r508;
	add.s32 	%r464, %r169, %r509;
	mov.b32 	%r462, 1;
	mov.b32 	%r487, 0;
	mov.b32 	%r489, -1;
	// begin inline asm
	{  .reg .s32 r0;  .reg .pred p;  shfl.sync.up.b32 r0|p, %r464, %r462, %r487, %r489;  @p add.s32 r0, r0, %r464;  mov.s32 %r460, r0;}
	// end inline asm
	mov.b32 	%r468, 2;
	// begin inline asm
	{  .reg .s32 r0;  .reg .pred p;  shfl.sync.up.b32 r0|p, %r460, %r468, %r487, %r489;  @p add.s32 r0, r0, %r460;  mov.s32 %r466, r0;}
	// end inline asm
	mov.b32 	%r474, 4;
	// begin inline asm
	{  .reg .s32 r0;  .reg .pred p;  shfl.sync.up.b32 r0|p, %r466, %r474, %r487, %r489;  @p add.s32 r0, r0, %r466;  mov.s32 %r472, r0;}
	// end inline asm
	mov.b32 	%r480, 8;
	// begin inline asm
	{  .reg .s32 r0;  .reg .pred p;  shfl.sync.up.b32 r0|p, %r472, %r480, %r487, %r489;  @p add.s32 r0, r0, %r472;  mov.s32 %r478, r0;}
	// end inline asm
	mov.b32 	%r486, 16;
	// begin inline asm
	{  .reg .s32 r0;  .reg .pred p;  shfl.sync.up.b32 r0|p, %r478, %r486, %r487, %r489;  @p add.s32 r0, r0, %r478;  mov.s32 %r484, r0;}
	// end inline asm
	setp.ne.s32 	%p68, %r257, 31;
	@%p68 bra 	$L__BB5_77;
	shl.b32 	%r510, %r145, 2;
	mov.u32 	%r511, _ZZN3cub18CUB_300001_SM_10006detail4scan16DeviceScanKernelINS2_10policy_hubIiiijN4cuda3std3__44plusIvEEE10Policy1000EPiSC_NS0_13ScanTileStateIiLb1EEES9_NS1_10InputValueIiSC_EEjiLb0EiEEvT0_T1_T2_iT3_T4_T5_E12temp_storage;
	add.s32 	%r512, %r511, %r510;
	st.shared.u32 	[%r512+16], %r484;
$L__BB5_77:
	bar.sync 	0;
	ld.shared.v4.u32 	{%r513, %r514, %r515, %r516}, [_ZZN3cub18CUB_300001_SM_10006detail4scan16DeviceScanKernelINS2_10policy_hubIiiijN4cuda3std3__44plusIvEEE10Policy1000EPiSC_NS0_13ScanTileStateIiLb1EEES9_NS1_10InputValueIiSC_EEjiLb0EiEEvT0_T1_T2_iT3_T4_T5_E12temp_storage+16];
	add.s32 	%r517, %r514, %r513;
	setp.eq.s32 	%p69, %r145, 2;
	selp.b32 	%r518, %r517, %r513, %p69;
	add.s32 	%r519, %r517, %r515;
	setp.eq.s32 	%p70, %r145, 3;
	selp.b32 	%r520, %r519, %r518, %p70;
	add.s32 	%r521, %r519, %r516;
	setp.eq.s32 	%p71, %r145, 4;
	selp.b32 	%r522, %r521, %r520, %p71;
	ld.shared.v4.u32 	{%r523, %r524, %r525, %r526}, [_ZZN3cub18CUB_300001_SM_10006detail4scan16DeviceScanKernelINS2_10policy_hubIiiijN4cuda3std3__44plusIvEEE10Policy1000EPiSC_NS0_13ScanTileStateIiLb1EEES9_NS1_10InputValueIiSC_EEjiLb0EiEEvT0_T1_T2_iT3_T4_T5_E12temp_storage+32];
	add.s32 	%r527, %r521, %r523;
	setp.eq.s32 	%p72, %r145, 5;
	selp.b32 	%r528, %r527, %r522, %p72;
	add.s32 	%r529, %r527, %r524;
	setp.eq.s32 	%p73, %r145, 6;
	selp.b32 	%r530, %r529, %r528, %p73;
	add.s32 	%r531, %r529, %r525;
	setp.eq.s32 	%p74, %r145, 7;
	selp.b32 	%r532, %r531, %r530, %p74;
	add.s32 	%r533, %r531, %r526;
	setp.eq.s32 	%p75, %r145, 8;
	selp.b32 	%r534, %r533, %r532, %p75;
	.pragma "used_bytes_mask 4095";
	ld.shared.v4.u32 	{%r535, %r536, %r537, %r538}, [_ZZN3cub18CUB_300001_SM_10006detail4scan16DeviceScanKernelINS2_10policy_hubIiiijN4cuda3std3__44plusIvEEE10Policy1000EPiSC_NS0_13ScanTileStateIiLb1EEES9_NS1_10InputValueIiSC_EEjiLb0EiEEvT0_T1_T2_iT3_T4_T5_E12temp_storage+48];
	add.s32 	%r539, %r533, %r535;
	setp.eq.s32 	%p76, %r145, 9;
	selp.b32 	%r540, %r539, %r534, %p76;
	add.s32 	%r541, %r539, %r536;
	setp.eq.s32 	%p77, %r145, 10;
	selp.b32 	%r542, %r541, %r540, %p77;
	add.s32 	%r543, %r541, %r537;
	setp.eq.s32 	%p78, %r145, 11;
	selp.b32 	%r544, %r543, %r542, %p78;
	setp.lt.u32 	%p79, %r85, 32;
	selp.b32 	%r545, 0, %r544, %p79;
	setp.eq.s32 	%p80, %r257, 0;
	sub.s32 	%r546, %r484, %r464;
	selp.b32 	%r547, 0, %r546, %p80;
	add.s32 	%r548, %r547, %r985;
	add.s32 	%r1037, %r548, %r545;
	bra.uni 	$L__BB5_97;
$L__BB5_78:
	add.s32 	%r291, %r149, %r148;
	add.s32 	%r292, %r150, %r291;
	add.s32 	%r293, %r151, %r292;
	add.s32 	%r294, %r152, %r293;
	add.s32 	%r295, %r153, %r294;
	add.s32 	%r296, %r154, %r295;
	add.s32 	%r297, %r155, %r296;
	add.s32 	%r298, %r156, %r297;
	add.s32 	%r299, %r157, %r298;
	add.s32 	%r300, %r158, %r299;
	add.s32 	%r301, %r159, %r300;
	add.s32 	%r302, %r160, %r301;
	add.s32 	%r303, %r161, %r302;
	add.s32 	%r304, %r162, %r303;
	add.s32 	%r305, %r163, %r304;
	add.s32 	%r306, %r164, %r305;
	add.s32 	%r307, %r165, %r306;
	add.s32 	%r308, %r166, %r307;
	add.s32 	%r309, %r167, %r308;
	add.s32 	%r310, %r168, %r309;
	add.s32 	%r265, %r169, %r310;
	mov.b32 	%r263, 1;
	mov.b32 	%r288, 0;
	mov.b32 	%r290, -1;
	// begin inline asm
	{  .reg .s32 r0;  .reg .pred p;  shfl.sync.up.b32 r0|p, %r265, %r263, %r288, %r290;  @p add.s32 r0, r0, %r265;  mov.s32 %r261, r0;}
	// end inline asm
	mov.b32 	%r269, 2;
	// begin inline asm
	{  .reg .s32 r0;  .reg .pred p;  shfl.sync.up.b32 r0|p, %r261, %r269, %r288, %r290;  @p add.s32 r0, r0, %r261;  mov.s32 %r267, r0;}
	// end inline asm
	mov.b32 	%r275, 4;
	// begin inline asm
	{  .reg .s32 r0;  .reg .pred p;  shfl.sync.up.b32 r0|p, %r267, %r275, %r288, %r290;  @p add.s32 r0, r0, %r267;  mov.s32 %r273, r0;}
	// end inline asm
	mov.b32 	%r281, 8;
	// begin inline asm
	{  .reg .s32 r0;  .reg .pred p;  shfl.sync.up.b32 r0|p, %r273, %r281, %r288, %r290;  @p add.s32 r0, r0, %r273;  mov.s32 %r279, r0;}
	// end inline asm
	mov.b32 	%r287, 16;
	// begin inline asm
	{  .reg .s32 r0;  .reg .pred p;  shfl.sync.up.b32 r0|p, %r279, %r287, %r288, %r290;  @p add.s32 r0, r0, %r279;  mov.s32 %r285, r0;}
	// end inline asm
	setp.ne.s32 	%p27, %r257, 31;
	@%p27 bra 	$L__BB5_80;
	shl.b32 	%r311, %r145, 2;
	mov.u32 	%r312, _ZZN3cub18CUB_300001_SM_10006detail4scan16DeviceScanKernelINS2_10policy_hubIiiijN4cuda3std3__44plusIvEEE10Policy1000EPiSC_NS0_13ScanTileStateIiLb1EEES9_NS1_10InputValueIiSC_EEjiLb0EiEEvT0_T1_T2_iT3_T4_T5_E12temp_storage;
	add.s32 	%r313, %r312, %r311;
	st.shared.u32 	[%r313+16], %r285;
$L__BB5_80:
	sub.s32 	%r314, %r285, %r265;
	bar.sync 	0;
	ld.shared.v4.u32 	{%r315, %r316, %r317, %r318}, [_ZZN3cub18CUB_300001_SM_10006detail4scan16DeviceScanKernelINS2_10policy_hubIiiijN4cuda3std3__44plusIvEEE10Policy1000EPiSC_NS0_13ScanTileStateIiLb1EEES9_NS1_10InputValueIiSC_EEjiLb0EiEEvT0_T1_T2_iT3_T4_T5_E12temp_storage+16];
	add.s32 	%r319, %r316, %r315;
	setp.eq.s32 	%p28, %r145, 2;
	selp.b32 	%r320, %r319, %r315, %p28;
	add.s32 	%r321, %r319, %r317;
	setp.eq.s32 	%p29, %r145, 3;
	selp.b32 	%r322, %r321, %r320, %p29;
	add.s32 	%r323, %r321, %r318;
	setp.eq.s32 	%p30, %r145, 4;
	selp.b32 	%r324, %r323, %r322, %p30;
	ld.shared.v4.u32 	{%r325, %r326, %r327, %r328}, [_ZZN3cub18CUB_300001_SM_10006detail4scan16DeviceScanKernelINS2_10policy_hubIiiijN4cuda3std3__44plusIvEEE10Policy1000EPiSC_NS0_13ScanTileStateIiLb1EEES9_NS1_10InputValueIiSC_EEjiLb0EiEEvT0_T1_T2_iT3_T4_T5_E12temp_storage+32];
	add.s32 	%r329, %r323, %r325;
	setp.eq.s32 	%p31, %r145, 5;
	selp.b32 	%r330, %r329, %r324, %p31;
	add.s32 	%r331, %r329, %r326;
	setp.eq.s32 	%p32, %r145, 6;
	selp.b32 	%r332, %r331, %r330, %p32;
	add.s32 	%r333, %r331, %r327;
	setp.eq.s32 	%p33, %r145, 7;
	selp.b32 	%r334, %r333, %r332, %p33;
	add.s32 	%r335, %r333, %r328;
	setp.eq.s32 	%p34, %r145, 8;
	selp.b32 	%r336, %r335, %r334, %p34;
	ld.shared.v4.u32 	{%r337, %r338, %r339, %r340}, [_ZZN3cub18CUB_300001_SM_10006detail4scan16DeviceScanKernelINS2_10policy_hubIiiijN4cuda3std3__44plusIvEEE10Policy1000EPiSC_NS0_13ScanTileStateIiLb1EEES9_NS1_10InputValueIiSC_EEjiLb0EiEEvT0_T1_T2_iT3_T4_T5_E12temp_storage+48];
	add.s32 	%r341, %r335, %r337;
	setp.eq.s32 	%p35, %r145, 9;
	selp.b32 	%r342, %r341, %r336, %p35;
	add.s32 	%r343, %r341, %r338;
	setp.eq.s32 	%p36, %r145, 10;
	selp.b32 	%r344, %r343, %r342, %p36;
	add.s32 	%r345, %r343, %r339;
	setp.eq.s32 	%p37, %r145, 11;
	selp.b32 	%r346, %r345, %r344, %p37;
	add.s32 	%r175, %r345, %r340;
	setp.gt.u32 	%p38, %r85, 31;
	setp.lt.u32 	%p39, %r85, 32;
	setp.eq.s32 	%p40, %r257, 0;
	selp.b32 	%r347, 0, %r314, %p40;
	add.s32 	%r1036, %r346, %r347;
	selp.b32 	%r177, %r314, %r1036, %p39;
	@%p38 bra 	$L__BB5_96;
	setp.ne.s32 	%p41, %r85, 0;
	mul.wide.s32 	%rd20, %r986, 8;
	add.s64 	%rd10, %rd14, %rd20;
	@%p41 bra 	$L__BB5_83;
	st.shared.u32 	[_ZZN3cub18CUB_300001_SM_10006detail4scan16DeviceScanKernelINS2_10policy_hubIiiijN4cuda3std3__44plusIvEEE10Policy1000EPiSC_NS0_13ScanTileStateIiLb1EEES9_NS1_10InputValueIiSC_EEjiLb0EiEEvT0_T1_T2_iT3_T4_T5_E12temp_storage+12], %r175;
	add.s64 	%rd21, %rd10, 256;
	mov.b32 	%r348, 100;
	// begin inline asm
	st.relaxed.gpu.v2.u32 [%rd21], {%r348, %r175};
	// end inline asm
$L__BB5_83:
	not.b32 	%r354, %r85;
	add.s32 	%r1031, %r986, %r354;
	mov.b32 	%r350, 830;
	// begin inline asm
	nanosleep.u32 %r350;
	// end inline asm
	mul.wide.s32 	%rd23, %r1031, 8;
	add.s64 	%rd24, %rd14, %rd23;
	add.s64 	%rd22, %rd24, 256;
	// begin inline asm
	ld.relaxed.gpu.v2.u32 {%r1033, %r1025}, [%rd22];
	// end inline asm
	mov.b32 	%r1026, 952;
$L__BB5_84:
	setp.eq.s32 	%p42, %r1033, 99;
	mov.b32 	%r355, -1;
	vote.sync.any.pred 	%p43, %p42, %r355;
	not.pred 	%p44, %p43;
	@%p44 bra 	$L__BB5_86;
	mul.lo.s32 	%r458, %r986, 16807;
	and.b32  	%r986, %r458, 2147483647;
	add.s32 	%r459, %r1026, 1;
	rem.u32 	%r455, %r986, %r459;
	// begin inline asm
	nanosleep.u32 %r455;
	// end inline asm
	shr.u32 	%r1026, %r1026, 1;
	// begin inline asm
	ld.relaxed.gpu.v2.u32 {%r1033, %r1025}, [%rd22];
	// end inline asm
	bra.uni 	$L__BB5_84;
$L__BB5_86:
	setp.eq.s32 	%p45, %r1033, 101;
	mov.b32 	%r382, -1;
	vote.sync.ballot.b32 	%r384, %p45, %r382;
	// begin inline asm
	mov.u32 %r357, %lanemask_ge;
	// end inline asm
	and.b32  	%r385, %r384, %r357;
	or.b32  	%r386, %r385, -2147483648;
	add.s32 	%r387, %r386, -1;
	not.b32 	%r388, %r386;
	and.b32  	%r389, %r388, %r387;
	popc.b32 	%r361, %r389;
	mov.b32 	%r360, 1;
	// begin inline asm
	shfl.sync.down.b32 %r358, %r1025, %r360, %r361, %r382;
	// end inline asm
	setp.lt.s32 	%p47, %r257, %r361;
	selp.b32 	%r390, %r358, 0, %p47;
	add.s32 	%r364, %r390, %r1025;
	mov.b32 	%r365, 2;
	// begin inline asm
	shfl.sync.down.b32 %r363, %r364, %r365, %r361, %r382;
	// end inline asm
	add.s32 	%r391, %r257, 2;
	setp.gt.s32 	%p48, %r391, %r361;
	selp.b32 	%r392, 0, %r363, %p48;
	add.s32 	%r369, %r364, %r392;
	mov.b32 	%r370, 4;
	// begin inline asm
	shfl.sync.down.b32 %r368, %r369, %r370, %r361, %r382;
	// end inline asm
	add.s32 	%r393, %r257, 4;
	setp.gt.s32 	%p49, %r393, %r361;
	selp.b32 	%r394, 0, %r368, %p49;
	add.s32 	%r374, %r369, %r394;
	mov.b32 	%r375, 8;
	// begin inline asm
	shfl.sync.down.b32 %r373, %r374, %r375, %r361, %r382;
	// end inline asm
	add.s32 	%r395, %r257, 8;
	setp.gt.s32 	%p50, %r395, %r361;
	selp.b32 	%r396, 0, %r373, %p50;
	add.s32 	%r379, %r374, %r396;
	mov.b32 	%r380, 16;
	// begin inline asm
	shfl.sync.down.b32 %r378, %r379, %r380, %r361, %r382;
	// end inline asm
	add.s32 	%r397, %r257, 16;
	setp.gt.s32 	%p51, %r397, %r361;
	selp.b32 	%r398, 0, %r378, %p51;
	add.s32 	%r1029, %r379, %r398;
	add.s64 	%rd11, %rd14, 256;
	mov.b32 	%r1027, 952;
$L__BB5_87:
	setp.ne.s32 	%p52, %r1033, 101;
	mov.b32 	%r399, -1;
	vote.sync.all.pred 	%p53, %p52, %r399;
	not.pred 	%p54, %p53;
	@%p54 bra 	$L__BB5_92;
	shr.u32 	%r1027, %r1027, 1;
	mul.wide.s32 	%rd27, %r1031, 8;
	add.s64 	%rd28, %rd11, %rd27;
	add.s64 	%rd26, %rd28, -256;
	// begin inline asm
	ld.relaxed.gpu.v2.u32 {%r1033, %r1034}, [%rd26];
	// end inline asm
	mov.u32 	%r1035, %r1027;
$L__BB5_89:
	setp.eq.s32 	%p58, %r1033, 99;
	mov.b32 	%r407, -1;
	vote.sync.any.pred 	%p59, %p58, %r407;
	not.pred 	%p60, %p59;
	@%p60 bra 	$L__BB5_91;
	mul.lo.s32 	%r453, %r986, 16807;
	and.b32  	%r986, %r453, 2147483647;
	add.s32 	%r454, %r1035, 1;
	rem.u32 	%r450, %r986, %r454;
	// begin inline asm
	nanosleep.u32 %r450;
	// end inline asm
	shr.u32 	%r1035, %r1035, 1;
	// begin inline asm
	ld.relaxed.gpu.v2.u32 {%r1033, %r1034}, [%rd26];
	// end inline asm
	bra.uni 	$L__BB5_89;
$L__BB5_91:
	setp.eq.s32 	%p61, %r1033, 101;
	mov.b32 	%r433, -1;
	vote.sync.ballot.b32 	%r434, %p61, %r433;
	and.b32  	%r435, %r434, %r357;
	or.b32  	%r436, %r435, -2147483648;
	add.s32 	%r437, %r436, -1;
	not.b32 	%r438, %r436;
	and.b32  	%r439, %r438, %r437;
	popc.b32 	%r412, %r439;
	mov.b32 	%r411, 1;
	// begin inline asm
	shfl.sync.down.b32 %r409, %r1034, %r411, %r412, %r433;
	// end inline asm
	setp.lt.s32 	%p63, %r257, %r412;
	selp.b32 	%r440, %r409, 0, %p63;
	add.s32 	%r415, %r440, %r1034;
	mov.b32 	%r416, 2;
	// begin inline asm
	shfl.sync.down.b32 %r414, %r415, %r416, %r412, %r433;
	// end inline asm
	add.s32 	%r441, %r257, 2;
	setp.gt.s32 	%p64, %r441, %r412;
	selp.b32 	%r442, 0, %r414, %p64;
	add.s32 	%r420, %r415, %r442;
	mov.b32 	%r421, 4;
	// begin inline asm
	shfl.sync.down.b32 %r419, %r420, %r421, %r412, %r433;
	// end inline asm
	add.s32 	%r443, %r257, 4;
	setp.gt.s32 	%p65, %r443, %r412;
	selp.b32 	%r444, 0, %r419, %p65;
	add.s32 	%r425, %r420, %r444;
	mov.b32 	%r426, 8;
	// begin inline asm
	shfl.sync.down.b32 %r424, %r425, %r426, %r412, %r433;
	// end inline asm
	add.s32 	%r445, %r257, 8;
	setp.gt.s32 	%p66, %r445, %r412;
	selp.b32 	%r446, 0, %r424, %p66;
	add.s32 	%r430, %r425, %r446;
	mov.b32 	%r431, 16;
	// begin inline asm
	shfl.sync.down.b32 %r429, %r430, %r431, %r412, %r433;
	// end inline asm
	add.s32 	%r447, %r257, 16;
	setp.gt.s32 	%p67, %r447, %r412;
	selp.b32 	%r448, 0, %r429, %p67;
	add.s32 	%r449, %r448, %r1029;
	add.s32 	%r1029, %r449, %r430;
	add.s32 	%r1031, %r1031, -32;
	bra.uni 	$L__BB5_87;
$L__BB5_92:
	@%p41 bra 	$L__BB5_94;
	add.s32 	%r402, %r1029, %r175;
	add.s64 	%rd25, %rd10, 256;
	mov.b32 	%r401, 101;
	// begin inline asm
	st.relaxed.gpu.v2.u32 [%rd25], {%r401, %r402};
	// end inline asm
	st.shared.u32 	[_ZZN3cub18CUB_300001_SM_10006detail4scan16DeviceScanKernelINS2_10policy_hubIiiijN4cuda3std3__44plusIvEEE10Policy1000EPiSC_NS0_13ScanTileStateIiLb1EEES9_NS1_10InputValueIiSC_EEjiLb0EiEEvT0_T1_T2_iT3_T4_T5_E12temp_storage+4], %r1029;
	st.shared.u32 	[_ZZN3cub18CUB_300001_SM_10006detail4scan16DeviceScanKernelINS2_10policy_hubIiiijN4cuda3std3__44plusIvEEE10Policy1000EPiSC_NS0_13ScanTileStateIiLb1EEES9_NS1_10InputValueIiSC_EEjiLb0EiEEvT0_T1_T2_iT3_T4_T5_E12temp_storage+8], %r402;
$L__BB5_94:
	setp.ne.s32 	%p56, %r257, 0;
	mov.u32 	%r1036, %r177;
	@%p56 bra 	$L__BB5_96;
	st.shared.u32 	[_ZZN3cub18CUB_300001_SM_10006detail4scan16DeviceScanKernelINS2_10policy_hubIiiijN4cuda3std3__44plusIvEEE10Policy1000EPiSC_NS0_13ScanTileStateIiLb1EEES9_NS1_10InputValueIiSC_EEjiLb0EiEEvT0_T1_T2_iT3_T4_T5_E12temp_storage+76], %r1029;
	mov.u32 	%r1036, %r1029;
$L__BB5_96:
	bar.sync 	0;
	setp.eq.s32 	%p57, %r85, 0;
	ld.shared.u32 	%r403, [_ZZN3cub18CUB_300001_SM_10006detail4scan16DeviceScanKernelINS2_10policy_hubIiiijN4cuda3std3__44plusIvEEE10Policy1000EPiSC_NS0_13ScanTileStateIiLb1EEES9_NS1_10InputValueIiSC_EEjiLb0EiEEvT0_T1_T2_iT3_T4_T5_E12temp_storage+76];
	selp.b32 	%r404, 0, %r403, %p57;
	add.s32 	%r1037, %r404, %r1036;
$L__BB5_97:
	add.s32 	%r549, %r1037, %r148;
	add.s32 	%r550, %r149, %r549;
	add.s32 	%r551, %r150, %r550;
	add.s32 	%r552, %r151, %r551;
	add.s32 	%r553, %r152, %r552;
	add.s32 	%r554, %r153, %r553;
	add.s32 	%r555, %r154, %r554;
	add.s32 	%r556, %r155, %r555;
	add.s32 	%r557, %r156, %r556;
	add.s32 	%r558, %r157, %r557;
	add.s32 	%r559, %r158, %r558;
	add.s32 	%r560, %r159, %r559;
	add.s32 	%r561, %r160, %r560;
	add.s32 	%r562, %r161, %r561;
	add.s32 	%r563, %r162, %r562;
	add.s32 	%r564, %r163, %r563;
	add.s32 	%r565, %r164, %r564;
	add.s32 	%r566, %r165, %r565;
	add.s32 	%r567, %r166, %r566;
	add.s32 	%r568, %r167, %r567;
	add.s32 	%r569, %r168, %r568;
	bar.sync 	0;
	st.shared.v2.u32 	[%r147], {%r1037, %r549};
	st.shared.v2.u32 	[%r147+8], {%r550, %r551};
	st.shared.v2.u32 	[%r147+16], {%r552, %r553};
	st.shared.v2.u32 	[%r147+24], {%r554, %r555};
	st.shared.v2.u32 	[%r147+32], {%r556, %r557};
	st.shared.v2.u32 	[%r147+40], {%r558, %r559};
	st.shared.v2.u32 	[%r147+48], {%r560, %r561};
	st.shared.v2.u32 	[%r147+56], {%r562, %r563};
	st.shared.v2.u32 	[%r147+64], {%r564, %r565};
	st.shared.v2.u32 	[%r147+72], {%r566, %r567};
	st.shared.v2.u32 	[%r147+80], {%r568, %r569};
	bar.warp.sync 	-1;
	ld.shared.u32 	%r216, [%r146];
	ld.shared.u32 	%r217, [%r146+128];
	ld.shared.u32 	%r218, [%r146+256];
	ld.shared.u32 	%r219, [%r146+384];
	ld.shared.u32 	%r220, [%r146+512];
	ld.shared.u32 	%r221, [%r146+640];
	ld.shared.u32 	%r222, [%r146+768];
	ld.shared.u32 	%r223, [%r146+896];
	ld.shared.u32 	%r224, [%r146+1024];
	ld.shared.u32 	%r225, [%r146+1152];
	ld.shared.u32 	%r226, [%r146+1280];
	ld.shared.u32 	%r227, [%r146+1408];
	ld.shared.u32 	%r228, [%r146+1536];
	ld.shared.u32 	%r229, [%r146+1664];
	ld.shared.u32 	%r230, [%r146+1792];
	ld.shared.u32 	%r231, [%r146+1920];
	ld.shared.u32 	%r232, [%r146+2048];
	ld.shared.u32 	%r233, [%r146+2176];
	ld.shared.u32 	%r234, [%r146+2304];
	ld.shared.u32 	%r235, [%r146+2432];
	ld.shared.u32 	%r236, [%r146+2560];
	ld.shared.u32 	%r237, [%r146+2688];
	setp.ne.s32 	%p81, %r85, 0;
	@%p81 bra 	$L__BB5_99;
	st.volatile.shared.u32 	[_ZZN3cub18CUB_300001_SM_10006detail4scan16DeviceScanKernelINS2_10policy_hubIiiijN4cuda3std3__44plusIvEEE10Policy1000EPiSC_NS0_13ScanTileStateIiLb1EEES9_NS1_10InputValueIiSC_EEjiLb0EiEEvT0_T1_T2_iT3_T4_T5_E12temp_storage+33792], %r6;
$L__BB5_99:
	ld.param.u32 	%r984, [_ZN3cub18CUB_300001_SM_10006detail4scan16DeviceScanKernelINS2_10policy_hubIiiijN4cuda3std3__44plusIvEEE10Policy1000EPiSC_NS0_13ScanTileStateIiLb1EEES9_NS1_10InputValueIiSC_EEjiLb0EiEEvT0_T1_T2_iT3_T4_T5__param_3];
	ld.param.u64 	%rd59, [_ZN3cub18CUB_300001_SM_10006detail4scan16DeviceScanKernelINS2_10policy_hubIiiijN4cuda3std3__44plusIvEEE10Policy1000EPiSC_NS0_13ScanTileStateIiLb1EEES9_NS1_10InputValueIiSC_EEjiLb0EiEEvT0_T1_T2_iT3_T4_T5__param_1];
	bar.sync 	0;
	ld.volatile.shared.u32 	%r238, [_ZZN3cub18CUB_300001_SM_10006detail4scan16DeviceScanKernelINS2_10policy_hubIiiijN4cuda3std3__44plusIvEEE10Policy1000EPiSC_NS0_13ScanTileStateIiLb1EEES9_NS1_10InputValueIiSC_EEjiLb0EiEEvT0_T1_T2_iT3_T4_T5_E12temp_storage+33792];
	setp.ge.s32 	%p82, %r87, %r238;
	cvt.u64.u32 	%rd35, %r87;
	mov.u32 	%r570, %ctaid.x;
	add.s32 	%r571, %r984, %r570;
	mul.lo.s32 	%r572, %r571, 8448;
	cvt.u64.u32 	%rd36, %r572;
	add.s64 	%rd37, %rd35, %rd36;
	cvta.to.global.u64 	%rd38, %rd59;
	shl.b64 	%rd39, %rd37, 2;
	add.s64 	%rd12, %rd38, %rd39;
	@%p82 bra 	$L__BB5_101;
	st.global.u32 	[%rd12], %r216;
$L__BB5_101:
	setp.ge.s32 	%p83, %r90, %r238;
	@%p83 bra 	$L__BB5_103;
	st.global.u32 	[%rd12+128], %r217;
$L__BB5_103:
	setp.ge.s32 	%p84, %r93, %r238;
	@%p84 bra 	$L__BB5_105;
	st.global.u32 	[%rd12+256], %r218;
$L__BB5_105:
	setp.ge.s32 	%p85, %r96, %r238;
	@%p85 bra 	$L__BB5_107;
	st.global.u32 	[%rd12+384], %r219;
$L__BB5_107:
	mov.u32 	%r573, %tid.x;
	and.b32  	%r574, %r573, 992;
	mul.lo.s32 	%r575, %r574, 22;
	and.b32  	%r576, %r573, 31;
	or.b32  	%r577, %r575, %r576;
	add.s32 	%r578, %r577, 128;
	setp.ge.s32 	%p86, %r578, %r238;
	@%p86 bra 	$L__BB5_109;
	st.global.u32 	[%rd12+512], %r220;
$L__BB5_109:
	add.s32 	%r584, %r577, 160;
	setp.ge.s32 	%p87, %r584, %r238;
	@%p87 bra 	$L__BB5_111;
	st.global.u32 	[%rd12+640], %r221;
$L__BB5_111:
	setp.ge.s32 	%p88, %r103, %r238;
	@%p88 bra 	$L__BB5_113;
	st.global.u32 	[%rd12+768], %r222;
$L__BB5_113:
	add.s32 	%r590, %r577, 224;
	setp.ge.s32 	%p89, %r590, %r238;
	@%p89 bra 	$L__BB5_115;
	st.global.u32 	[%rd12+896], %r223;
$L__BB5_115:
	setp.ge.s32 	%p90, %r108, %r238;
	@%p90 bra 	$L__BB5_117;
	st.global.u32 	[%rd12+1024], %r224;
$L__BB5_117:
	add.s32 	%r596, %r577, 288;
	setp.ge.s32 	%p91, %r596, %r238;
	@%p91 bra 	$L__BB5_119;
	st.global.u32 	[%rd12+1152], %r225;
$L__BB5_119:
	setp.ge.s32 	%p92, %r113, %r238;
	@%p92 bra 	$L__BB5_121;
	st.global.u32 	[%rd12+1280], %r226;
$L__BB5_121:
	setp.ge.s32 	%p93, %r116, %r238;
	@%p93 bra 	$L__BB5_123;
	st.global.u32 	[%rd12+1408], %r227;
$L__BB5_123:
	setp.ge.s32 	%p94, %r119, %r238;
	@%p94 bra 	$L__BB5_125;
	st.global.u32 	[%rd12+1536], %r228;
$L__BB5_125:
	setp.ge.s32 	%p95, %r122, %r238;
	@%p95 bra 	$L__BB5_127;
	st.global.u32 	[%rd12+1664], %r229;
$L__BB5_127:
	add.s32 	%r602, %r577, 448;
	setp.ge.s32 	%p96, %r602, %r238;
	@%p96 bra 	$L__BB5_129;
	st.global.u32 	[%rd12+1792], %r230;
$L__BB5_129:
	setp.ge.s32 	%p97, %r127, %r238;
	@%p97 bra 	$L__BB5_131;
	st.global.u32 	[%rd12+1920], %r231;
$L__BB5_131:
	add.s32 	%r608, %r577, 512;
	setp.ge.s32 	%p98, %r608, %r238;
	@%p98 bra 	$L__BB5_133;
	st.global.u32 	[%rd12+2048], %r232;
$L__BB5_133:
	add.s32 	%r614, %r577, 544;
	setp.ge.s32 	%p99, %r614, %r238;
	@%p99 bra 	$L__BB5_135;
	st.global.u32 	[%rd12+2176], %r233;
$L__BB5_135:
	setp.ge.s32 	%p100, %r134, %r238;
	@%p100 bra 	$L__BB5_137;
	st.global.u32 	[%rd12+2304], %r234;
$L__BB5_137:
	add.s32 	%r620, %r577, 608;
	setp.ge.s32 	%p101, %r620, %r238;
	@%p101 bra 	$L__BB5_139;
	st.global.u32 	[%rd12+2432], %r235;
$L__BB5_139:
	add.s32 	%r626, %r577, 640;
	setp.ge.s32 	%p102, %r626, %r238;
	@%p102 bra 	$L__BB5_141;
	st.global.u32 	[%rd12+2560], %r236;
$L__BB5_141:
	setp.ge.s32 	%p103, %r141, %r238;
	@%p103 bra 	$L__BB5_143;
	st.global.u32 	[%rd12+2688], %r237;
$L__BB5_143:
	ret;

}


// ===== COMPILED SASS (sm_100) =====

	.target	sm_100

	.elftype	@"ET_EXEC"


//--------------------- .note.nv.tkinfo           --------------------------
	.section	.note.nv.tkinfo,"",@"SHT_NOTE"
	.sectionflags	@"SHF_NOTE_NV_TKINFO"
	.tkinfo
        /*0018*/ 	.word	0x00000002
        /*0030*/ 	.string	""
        /*0030*/ 	.string	"ptxas"
        /*0030*/ 	.string	"Cuda compilation tools, release 13.0, V13.0.88"
        /*0030*/ 	.string	"Build cuda_13.0.r13.0/compiler.36424714_0"
        /*0030*/ 	.string	"-arch sm_100 -m 64 "



//--------------------- .note.nv.cuinfo           --------------------------
	.section	.note.nv.cuinfo,"",@"SHT_NOTE"
	.sectionflags	@"SHF_NOTE_NV_CUINFO"
        /*0018*/ 	.short	0x0002
        /*001a*/ 	.short	0x0064
        /*001c*/ 	.short	0x0082
	.zero		2


//--------------------- .nv.info                  --------------------------
	.section	.nv.info,"",@"SHT_CUDA_INFO"
	.align	4


	//----- nvinfo : EIATTR_REGCOUNT
	.align		4
        /*0000*/ 	.byte	0x04, 0x2f
        /*0002*/ 	.short	(.L_41 - .L_40)
	.align		4
.L_40:
        /*0004*/ 	.word	index@(_Z22translateIntoCSRKernelPiiiS_S_)
        /*0008*/ 	.word	0x0000000e


	//----- nvinfo : EIATTR_FRAME_SIZE
	.align		4
.L_41:
        /*000c*/ 	.byte	0x04, 0x11
        /*000e*/ 	.short	(.L_43 - .L_42)
	.align		4
.L_42:
        /*0010*/ 	.word	index@(_Z22translateIntoCSRKernelPiiiS_S_)
        /*0014*/ 	.word	0x00000000


	//----- nvinfo : EIATTR_REGCOUNT
	.align		4
.L_43:
        /*0018*/ 	.byte	0x04, 0x2f
        /*001a*/ 	.short	(.L_45 - .L_44)
	.align		4
.L_44:
        /*001c*/ 	.word	index@(_Z10sum_kernelPiS_iS_)
        /*0020*/ 	.word	0x0000000c


	//----- nvinfo : EIATTR_FRAME_SIZE
	.align		4
.L_45:
        /*0024*/ 	.byte	0x04, 0x11
        /*0026*/ 	.short	(.L_47 - .L_46)
	.align		4
.L_46:
        /*0028*/ 	.word	index@(_Z10sum_kernelPiS_iS_)
        /*002c*/ 	.word	0x00000000


	//----- nvinfo : EIATTR_REGCOUNT
	.align		4
.L_47:
        /*0030*/ 	.byte	0x04, 0x2f
        /*0032*/ 	.short	(.L_49 - .L_48)
	.align		4
.L_48:
        /*0034*/ 	.word	index@(_Z8Kernel_1iPiS_)
        /*0038*/ 	.word	0x0000000d


	//----- nvinfo : EIATTR_FRAME_SIZE
	.align		4
.L_49:
        /*003c*/ 	.byte	0x04, 0x11
        /*003e*/ 	.short	(.L_51 - .L_50)
	.align		4
.L_50:
        /*0040*/ 	.word	index@($__internal_0_$__cuda_sm3x_div_rn_noftz_f32_slowpath)
        /*0044*/ 	.word	0x00000000


	//----- nvinfo : EIATTR_FRAME_SIZE
	.align		4
.L_51:
        /*0048*/ 	.byte	0x04, 0x11
        /*004a*/ 	.short	(.L_53 - .L_52)
	.align		4
.L_52:
        /*004c*/ 	.word	index@(_Z8Kernel_1iPiS_)
        /*0050*/ 	.word	0x00000000


	//----- nvinfo : EIATTR_REGCOUNT
	.align		4
.L_53:
        /*0054*/ 	.byte	0x04, 0x2f
        /*0056*/ 	.short	(.L_55 - .L_54)
	.align		4
.L_54:
        /*0058*/ 	.word	index@(_ZN3cub18CUB_300001_SM_10006detail11EmptyKernelIvEEvv)
        /*005c*/ 	.word	0x00000004


	//----- nvinfo : EIATTR_FRAME_SIZE
	.align		4
.L_55:
        /*0060*/ 	.byte	0x04, 0x11
        /*0062*/ 	.short	(.L_57 - .L_56)
	.align		4
.L_56:
        /*0064*/ 	.word	index@(_ZN3cub18CUB_300001_SM_10006detail11EmptyKernelIvEEvv)
        /*0068*/ 	.word	0x00000000


	//----- nvinfo : EIATTR_REGCOUNT
	.align		4
.L_57:
        /*006c*/ 	.byte	0x04, 0x2f
        /*006e*/ 	.short	(.L_59 - .L_58)
	.align		4
.L_58:
        /*0070*/ 	.word	index@(_ZN3cub18CUB_300001_SM_10006detail4scan20DeviceScanInitKernelINS0_13ScanTileStateIiLb1EEEEEvT_i)
        /*0074*/ 	.word	0x00000008


	//----- nvinfo : EIATTR_FRAME_SIZE
	.align		4
.L_59:
        /*0078*/ 	.byte	0x04, 0x11
        /*007a*/ 	.short	(.L_61 - .L_60)
	.align		4
.L_60:
        /*007c*/ 	.word	index@(_ZN3cub18CUB_300001_SM_10006detail4scan20DeviceScanInitKernelINS0_13ScanTileStateIiLb1EEEEEvT_i)
        /*0080*/ 	.word	0x00000000


	//----- nvinfo : EIATTR_REGCOUNT
	.align		4
.L_61:
        /*0084*/ 	.byte	0x04, 0x2f
        /*0086*/ 	.short	(.L_63 - .L_62)
	.align		4
.L_62:
        /*0088*/ 	.word	index@(_ZN3cub18CUB_300001_SM_10006detail4scan16DeviceScanKernelINS2_10policy_hubIiiijN4cuda3std3__44plusIvEEE10Policy1000EPiSC_NS0_13ScanTileStateIiLb1EEES9_NS1_10InputValueIiSC_EEjiLb0EiEEvT0_T1_T2_iT3_T4_T5_)
        /*008c*/ 	.word	0x00000038


	//----- nvinfo : EIATTR_FRAME_SIZE
	.align		4
.L_63:
        /*0090*/ 	.byte	0x04, 0x11
        /*0092*/ 	.short	(.L_65 - .L_64)
	.align		4
.L_64:
        /*0094*/ 	.word	index@(_ZN3cub18CUB_300001_SM_10006detail4scan16DeviceScanKernelINS2_10policy_hubIiiijN4cuda3std3__44plusIvEEE10Policy1000EPiSC_NS0_13ScanTileStateIiLb1EEES9_NS1_10InputValueIiSC_EEjiLb0EiEEvT0_T1_T2_iT3_T4_T5_)
        /*0098*/ 	.word	0x00000000


	//----- nvinfo : EIATTR_MIN_STACK_SIZE
	.align		4
.L_65:
        /*009c*/ 	.byte	0x04, 0x12
        /*009e*/ 	.short	(.L_67 - .L_66)
	.align		4
.L_66:
        /*00a0*/ 	.word	index@(_ZN3cub18CUB_300001_SM_10006detail4scan16DeviceScanKernelINS2_10policy_hubIiiijN4cuda3std3__44plusIvEEE10Policy1000EPiSC_NS0_13ScanTileStateIiLb1EEES9_NS1_10InputValueIiSC_EEjiLb0EiEEvT0_T1_T2_iT3_T4_T5_)
        /*00a4*/ 	.word	0x00000000


	//----- nvinfo : EIATTR_MIN_STACK_SIZE
	.align		4
.L_67:
        /*00a8*/ 	.byte	0x04, 0x12
        /*00aa*/ 	.short	(.L_69 - .L_68)
	.align		4
.L_68:
        /*00ac*/ 	.word	index@(_ZN3cub18CUB_300001_SM_10006detail4scan20DeviceScanInitKernelINS0_13ScanTileStateIiLb1EEEEEvT_i)
        /*00b0*/ 	.word	0x00000000


	//----- nvinfo : EIATTR_MIN_STACK_SIZE
	.align		4
.L_69:
        /*00b4*/ 	.byte	0x04, 0x12
        /*00b6*/ 	.short	(.L_71 - .L_70)
	.align		4
.L_70:
        /*00b8*/ 	.word	index@(_ZN3cub18CUB_300001_SM_10006detail11EmptyKernelIvEEvv)
        /*00bc*/ 	.word	0x00000000


	//----- nvinfo : EIATTR_MIN_STACK_SIZE
	.align		4
.L_71:
        /*00c0*/ 	.byte	0x04, 0x12
        /*00c2*/ 	.short	(.L_73 - .L_72)
	.align		4
.L_72:
        /*00c4*/ 	.word	index@(_Z8Kernel_1iPiS_)
        /*00c8*/ 	.word	0x00000000


	//----- nvinfo : EIATTR_MIN_STACK_SIZE
	.align		4
.L_73:
        /*00cc*/ 	.byte	0x04, 0x12
        /*00ce*/ 	.short	(.L_75 - .L_74)
	.align		4
.L_74:
        /*00d0*/ 	.word	index@(_Z10sum_kernelPiS_iS_)
        /*00d4*/ 	.word	0x00000000


	//----- nvinfo : EIATTR_MIN_STACK_SIZE
	.align		4
.L_75:
        /*00d8*/ 	.byte	0x04, 0x12
        /*00da*/ 	.short	(.L_77 - .L_76)
	.align		4
.L_76:
        /*00dc*/ 	.word	index@(_Z22translateIntoCSRKernelPiiiS_S_)
        /*00e0*/ 	.word	0x00000000
.L_77:


//--------------------- .nv.compat                --------------------------
	.section	.nv.compat,"",@"SHT_CUDA_COMPAT_INFO"
	.align	4
        /*0000*/ 	.byte	0x02, 0x09, 0x00, 0x00, 0x02, 0x02, 0x01, 0x00, 0x02, 0x05, 0x05, 0x00, 0x03, 0x07, 0x01, 0x01
        /*0010*/ 	.byte	0x02, 0x03, 0x00, 0x00, 0x02, 0x06, 0x01, 0x00, 0x04, 0x0b, 0x08, 0x00, 0x01, 0x00, 0x00, 0x00
        /*0020*/ 	.byte	0x00, 0x00, 0x00, 0x00


//--------------------- .nv.info._ZN3cub18CUB_300001_SM_10006detail4scan16DeviceScanKernelINS2_10policy_hubIiiijN4cuda3std3__44plusIvEEE10Policy1000EPiSC_NS0_13ScanTileStateIiLb1EEES9_NS1_10InputValueIiSC_EEjiLb0EiEEvT0_T1_T2_iT3_T4_T5_ --------------------------
	.section	.nv.info._ZN3cub18CUB_300001_SM_10006detail4scan16DeviceScanKernelINS2_10policy_hubIiiijN4cuda3std3__44plusIvEEE10Policy1000EPiSC_NS0_13ScanTileStateIiLb1EEES9_NS1_10InputValueIiSC_EEjiLb0EiEEvT0_T1_T2_iT3_T4_T5_,"",@"SHT_CUDA_INFO"
	.sectionflags	@""
	.align	4


	//----- nvinfo : EIATTR_CUDA_API_VERSION
	.align		4
        /*0000*/ 	.byte	0x04, 0x37
        /*0002*/ 	.short	(.L_79 - .L_78)
.L_78:
        /*0004*/ 	.word	0x00000082


	//----- nvinfo : EIATTR_KPARAM_INFO
	.align		4
.L_79:
        /*0008*/ 	.byte	0x04, 0x17
        /*000a*/ 	.short	(.L_81 - .L_80)
.L_80:
        /*000c*/ 	.word	0x00000000
        /*0010*/ 	.short	0x0006
        /*0012*/ 	.short	0x0030
        /*0014*/ 	.byte	0x00, 0xf0, 0x11, 0x00


	//----- nvinfo : EIATTR_KPARAM_INFO
	.align		4
.L_81:
        /*0018*/ 	.byte	0x04, 0x17
        /*001a*/ 	.short	(.L_83 - .L_82)
.L_82:
        /*001c*/ 	.word	0x00000000
        /*0020*/ 	.short	0x0005
        /*0022*/ 	.short	0x0020
        /*0024*/ 	.byte	0x00, 0xf0, 0x41, 0x00


	//----- nvinfo : EIATTR_KPARAM_INFO
	.align		4
.L_83:
        /*0028*/ 	.byte	0x04, 0x17
        /*002a*/ 	.short	(.L_85 - .L_84)
.L_84:
        /*002c*/ 	.word	0x00000000
        /*0030*/ 	.short	0x0004
        /*0032*/ 	.short	0x001c
        /*0034*/ 	.byte	0x00, 0xf0, 0x05, 0x00


	//----- nvinfo : EIATTR_KPARAM_INFO
	.align		4
.L_85:
        /*0038*/ 	.byte	0x04, 0x17
        /*003a*/ 	.short	(.L_87 - .L_86)
.L_86:
        /*003c*/ 	.word	0x00000000
        /*0040*/ 	.short	0x0003
        /*0042*/ 	.short	0x0018
        /*0044*/ 	.byte	0x00, 0xf0, 0x11, 0x00


	//----- nvinfo : EIATTR_KPARAM_INFO
	.align		4
.L_87:
        /*0048*/ 	.byte	0x04, 0x17
        /*004a*/ 	.short	(.L_89 - .L_88)
.L_88:
        /*004c*/ 	.word	0x00000000
        /*0050*/ 	.short	0x0002
        /*0052*/ 	.short	0x0010
        /*0054*/ 	.byte	0x00, 0xf0, 0x21, 0x00


	//----- nvinfo : EIATTR_KPARAM_INFO
	.align		4
.L_89:
        /*0058*/ 	.byte	0x04, 0x17
        /*005a*/ 	.short	(.L_91 - .L_90)
.L_90:
        /*005c*/ 	.word	0x00000000
        /*0060*/ 	.short	0x0001
        /*0062*/ 	.short	0x0008
        /*0064*/ 	.byte	0x00, 0xf5, 0x21, 0x00


	//----- nvinfo : EIATTR_KPARAM_INFO
	.align		4
.L_91:
        /*0068*/ 	.byte	0x04, 0x17
        /*006a*/ 	.short	(.L_93 - .L_92)
.L_92:
        /*006c*/ 	.word	0x00000000
        /*0070*/ 	.short	0x0000
        /*0072*/ 	.short	0x0000
        /*0074*/ 	.byte	0x00, 0xf5, 0x21, 0x00


	//----- nvinfo : EIATTR_SPARSE_MMA_MASK
	.align		4
.L_93:
        /*0078*/ 	.byte	0x03, 0x50
        /*007a*/ 	.short	0x0000


	//----- nvinfo : EIATTR_MAXREG_COUNT
	.align		4
        /*007c*/ 	.byte	0x03, 0x1b
        /*007e*/ 	.short	0x00a8


	//----- nvinfo : EIATTR_NUM_BARRIERS
	.align		4
        /*0080*/ 	.byte	0x02, 0x4c
        /*0082*/ 	.byte	0x01
	.zero		1


	//----- nvinfo : EIATTR_MERCURY_ISA_VERSION
	.align		4
        /*0084*/ 	.byte	0x03, 0x5f
        /*0086*/ 	.short	0x0101


	//----- nvinfo : EIATTR_UNUSED_LOAD_BYTE_OFFSET
	.align		4
        /*0088*/ 	.byte	0x04, 0x44
        /*008a*/ 	.short	(.L_95 - .L_94)


	//   ....[0]....
.L_94:
        /*008c*/ 	.word	0x000029f0
        /*0090*/ 	.word	0x00000fff


	//----- nvinfo : EIATTR_COOP_GROUP_MASK_REGIDS
	.align		4
.L_95:
        /*0094*/ 	.byte	0x04, 0x29
        /*0096*/ 	.short	(.L_97 - .L_96)


	//   ....[0]....
.L_96:
        /*0098*/ 	.word	0xffffffff


	//   ....[1]....
        /*009c*/ 	.word	0xffffffff


	//   ....[2]....
        /*00a0*/ 	.word	0xffffffff


	//   ....[3]....
        /*00a4*/ 	.word	0xffffffff


	//   ....[4]....
        /*00a8*/ 	.word	0xffffffff


	//   ....[5]....
        /*00ac*/ 	.word	0xffffffff


	//   ....[6]....
        /*00b0*/ 	.word	0xffffffff


	//   ....[7]....
        /*00b4*/ 	.word	0xffffffff


	//   ....[8]....
        /*00b8*/ 	.word	0xffffffff


	//   ....[9]....
        /*00bc*/ 	.word	0xffffffff


	//   ....[10]....
        /*00c0*/ 	.word	0xffffffff


	//   ....[11]....
        /*00c4*/ 	.word	0xffffffff


	//   ....[12]....
        /*00c8*/ 	.word	0xffffffff


	//   ....[13]....
        /*00cc*/ 	.word	0xffffffff


	//   ....[14]....
        /*00d0*/ 	.word	0xffffffff


	//   ....[15]....
        /*00d4*/ 	.word	0xffffffff


	//   ....[16]....
        /*00d8*/ 	.word	0xffffffff


	//   ....[17]....
        /*00dc*/ 	.word	0xffffffff


	//   ....[18]....
        /*00e0*/ 	.word	0xffffffff


	//   ....[19]....
        /*00e4*/ 	.word	0xffffffff


	//   ....[20]....
        /*00e8*/ 	.word	0xffffffff


	//   ....[21]....
        /*00ec*/ 	.word	0xffffffff


	//   ....[22]....
        /*00f0*/ 	.word	0xffffffff


	//   ....[23]....
        /*00f4*/ 	.word	0xffffffff


	//   ....[24]....
        /*00f8*/ 	.word	0xffffffff


	//   ....[25]....
        /*00fc*/ 	.word	0xffffffff


	//   ....[26]....
        /*0100*/ 	.word	0xffffffff


	//   ....[27]....
        /*0104*/ 	.word	0xffffffff


	//   ....[28]....
        /*0108*/ 	.word	0xffffffff


	//   ....[29]....
        /*010c*/ 	.word	0xffffffff


	//   ....[30]....
        /*0110*/ 	.word	0xffffffff


	//   ....[31]....
        /*0114*/ 	.word	0xffffffff


	//   ....[32]....
        /*0118*/ 	.word	0xffffffff


	//   ....[33]....
        /*011c*/ 	.word	0xffffffff


	//   ....[34]....
        /*0120*/ 	.word	0xffffffff


	//   ....[35]....
        /*0124*/ 	.word	0xffffffff


	//   ....[36]....
        /*0128*/ 	.word	0xffffffff


	//   ....[37]....
        /*012c*/ 	.word	0xffffffff


	//   ....[38]....
        /*0130*/ 	.word	0xffffffff


	//   ....[39]....
        /*0134*/ 	.word	0xffffffff


	//   ....[40]....
        /*0138*/ 	.word	0xffffffff


	//   ....[41]....
        /*013c*/ 	.word	0xffffffff


	//   ....[42]....
        /*0140*/ 	.word	0xffffffff


	//   ....[43]....
        /*0144*/ 	.word	0xffffffff


	//   ....[44]....
        /*0148*/ 	.word	0xffffffff


	//   ....[45]....
        /*014c*/ 	.word	0xffffffff


	//   ....[46]....
        /*0150*/ 	.word	0xffffffff


	//   ....[47]....
        /*0154*/ 	.word	0xffffffff


	//   ....[48]....
        /*0158*/ 	.word	0xffffffff


	//   ....[49]....
        /*015c*/ 	.word	0xffffffff


	//   ....[50]....
        /*0160*/ 	.word	0xffffffff


	//   ....[51]....
        /*0164*/ 	.word	0xffffffff


	//   ....[52]....
        /*0168*/ 	.word	0xffffffff


	//   ....[53]....
        /*016c*/ 	.word	0xffffffff


	//   ....[54]....
        /*0170*/ 	.word	0xffffffff


	//   ....[55]....
        /*0174*/ 	.word	0xffffffff


	//   ....[56]....
        /*0178*/ 	.word	0xffffffff


	//   ....[57]....
        /*017c*/ 	.word	0xffffffff


	//   ....[58]....
        /*0180*/ 	.word	0xffffffff


	//   ....[59]....
        /*0184*/ 	.word	0xffffffff


	//   ....[60]....
        /*0188*/ 	.word	0x05000013


	//   ....[61]....
        /*018c*/ 	.word	0x05000013


	//   ....[62]....
        /*0190*/ 	.word	0x05000013


	//   ....[63]....
        /*0194*/ 	.word	0x05000013


	//   ....[64]....
        /*0198*/ 	.word	0x05000013


	//   ....[65]....
        /*019c*/ 	.word	0x05000013


	//   ....[66]....
        /*01a0*/ 	.word	0x05000013


	//   ....[67]....
        /*01a4*/ 	.word	0x05000013


	//   ....[68]....
        /*01a8*/ 	.word	0x05000013


	//   ....[69]....
        /*01ac*/ 	.word	0x05000013


	//   ....[70]....
        /*01b0*/ 	.word	0x05000013


	//   ....[71]....
        /*01b4*/ 	.word	0x05000013


	//   ....[72]....
        /*01b8*/ 	.word	0x05000013


	//   ....[73]....
        /*01bc*/ 	.word	0x05000013


	//   ....[74]....
        /*01c0*/ 	.word	0x05000013


	//   ....[75]....
        /*01c4*/ 	.word	0x05000013


	//   ....[76]....
        /*01c8*/ 	.word	0x05000013


	//   ....[77]....
        /*01cc*/ 	.word	0x05000013


	//   ....[78]....
        /*01d0*/ 	.word	0x05000013


	//   ....[79]....
        /*01d4*/ 	.word	0x05000013


	//   ....[80]....
        /*01d8*/ 	.word	0x05000013


	//   ....[81]....
        /*01dc*/ 	.word	0x05000013


	//   ....[82]....
        /*01e0*/ 	.word	0x05000013


	//   ....[83]....
        /*01e4*/ 	.word	0x05000013


	//   ....[84]....
        /*01e8*/ 	.word	0x05000013


	//   ....[85]....
        /*01ec*/ 	.word	0x05000013


	//   ....[86]....
        /*01f0*/ 	.word	0x05000013


	//   ....[87]....
        /*01f4*/ 	.word	0x05000013


	//   ....[88]....
        /*01f8*/ 	.word	0x05000013


	//   ....[89]....
        /*01fc*/ 	.word	0x05000013


	//   ....[90]....
        /*0200*/ 	.word	0x05000013


	//   ....[91]....
        /*0204*/ 	.word	0x05000013


	//   ....[92]....
        /*0208*/ 	.word	0x05000013


	//   ....[93]....
        /*020c*/ 	.word	0x05000013


	//   ....[94]....
        /*0210*/ 	.word	0x05000013


	//   ....[95]....
        /*0214*/ 	.word	0x05000013


	//----- nvinfo : EIATTR_COOP_GROUP_INSTR_OFFSETS
	.align		4
.L_97:
        /*0218*/ 	.byte	0x04, 0x28
        /*021a*/ 	.short	(.L_99 - .L_98)


	//   ....[0]....
.L_98:
        /*021c*/ 	.word	0x00000510


	//   ....[1]....
        /*0220*/ 	.word	0x000006d0


	//   ....[2]....
        /*0224*/ 	.word	0x000006f0


	//   ....[3]....
        /*0228*/ 	.word	0x00000710


	//   ....[4]....
        /*022c*/ 	.word	0x00000730


	//   ....[5]....
        /*0230*/ 	.word	0x00000750


	//   ....[6]....
        /*0234*/ 	.word	0x00000b40


	//   ....[7]....
        /*0238*/ 	.word	0x00000b60


	//   ....[8]....
        /*023c*/ 	.word	0x00000b80


	//   ....[9]....
        /*0240*/ 	.word	0x00000ba0


	//   ....[10]....
        /*0244*/ 	.word	0x00000bc0


	//   ....[11]....
        /*0248*/ 	.word	0x00000f70


	//   ....[12]....
        /*024c*/ 	.word	0x00001140


	//   ....[13]....
        /*0250*/ 	.word	0x000011a0


	//   ....[14]....
        /*0254*/ 	.word	0x00001250


	//   ....[15]....
        /*0258*/ 	.word	0x000012a0


	//   ....[16]....
        /*025c*/ 	.word	0x000012f0


	//   ....[17]....
        /*0260*/ 	.word	0x00001340


	//   ....[18]....
        /*0264*/ 	.word	0x00001380


	//   ....[19]....
        /*0268*/ 	.word	0x00001390


	//   ....[20]....
        /*026c*/ 	.word	0x00001470


	//   ....[21]....
        /*0270*/ 	.word	0x00001640


	//   ....[22]....
        /*0274*/ 	.word	0x00001690


	//   ....[23]....
        /*0278*/ 	.word	0x000016f0


	//   ....[24]....
        /*027c*/ 	.word	0x00001750


	//   ....[25]....
        /*0280*/ 	.word	0x00001790


	//   ....[26]....
        /*0284*/ 	.word	0x000017d0


	//   ....[27]....
        /*0288*/ 	.word	0x00001810


	//   ....[28]....
        /*028c*/ 	.word	0x00001820


	//   ....[29]....
        /*0290*/ 	.word	0x00001c30


	//   ....[30]....
        /*0294*/ 	.word	0x00002710


	//   ....[31]....
        /*0298*/ 	.word	0x000028d0


	//   ....[32]....
        /*029c*/ 	.word	0x000028f0


	//   ....[33]....
        /*02a0*/ 	.word	0x00002910


	//   ....[34]....
        /*02a4*/ 	.word	0x00002930


	//   ....[35]....
        /*02a8*/ 	.word	0x00002950


	//   ....[36]....
        /*02ac*/ 	.word	0x00002ce0


	//   ....[37]....
        /*02b0*/ 	.word	0x00002d00


	//   ....[38]....
        /*02b4*/ 	.word	0x00002d20


	//   ....[39]....
        /*02b8*/ 	.word	0x00002d40


	//   ....[40]....
        /*02bc*/ 	.word	0x00002d60


	//   ....[41]....
        /*02c0*/ 	.word	0x00003120


	//   ....[42]....
        /*02c4*/ 	.word	0x000032f0


	//   ....[43]....
        /*02c8*/ 	.word	0x00003350


	//   ....[44]....
        /*02cc*/ 	.word	0x000033c0


	//   ....[45]....
        /*02d0*/ 	.word	0x00003430


	//   ....[46]....
        /*02d4*/ 	.word	0x00003480


	//   ....[47]....
        /*02d8*/ 	.word	0x000034d0


	//   ....[48]....
        /*02dc*/ 	.word	0x00003530


	//   ....[49]....
        /*02e0*/ 	.word	0x00003540


	//   ....[50]....
        /*02e4*/ 	.word	0x00003620


	//   ....[51]....
        /*02e8*/ 	.word	0x000037f0


	//   ....[52]....
        /*02ec*/ 	.word	0x00003840


	//   ....[53]....
        /*02f0*/ 	.word	0x000038b0


	//   ....[54]....
        /*02f4*/ 	.word	0x00003910


	//   ....[55]....
        /*02f8*/ 	.word	0x00003960


	//   ....[56]....
        /*02fc*/ 	.word	0x000039c0


	//   ....[57]....
        /*0300*/ 	.word	0x00003a00


	//   ....[58]....
        /*0304*/ 	.word	0x00003a10


	//   ....[59]....
        /*0308*/ 	.word	0x00003e90


	//   ....[60]....
        /*030c*/ 	.word	0x000044a0


	//   ....[61]....
        /*0310*/ 	.word	0x00004520


	//   ....[62]....
        /*0314*/ 	.word	0x000045b0


	//   ....[63]....
        /*0318*/ 	.word	0x000046b0


	//   ....[64]....
        /*031c*/ 	.word	0x00004750


	//   ....[65]....
        /*0320*/ 	.word	0x000047e0


	//   ....[66]....
        /*0324*/ 	.word	0x00004860


	//   ....[67]....
        /*0328*/ 	.word	0x000048e0


	//   ....[68]....
        /*032c*/ 	.word	0x00004910


	//   ....[69]....
        /*0330*/ 	.word	0x000049b0


	//   ....[70]....
        /*0334*/ 	.word	0x00004a30


	//   ....[71]....
        /*0338*/ 	.word	0x00004ab0


	//   ....[72]....
        /*033c*/ 	.word	0x00004b70


	//   ....[73]....
        /*0340*/ 	.word	0x00004c00


	//   ....[74]....
        /*0344*/ 	.word	0x00004c80


	//   ....[75]....
        /*0348*/ 	.word	0x00004d00


	//   ....[76]....
        /*034c*/ 	.word	0x00004d80


	//   ....[77]....
        /*0350*/ 	.word	0x00004db0


	//   ....[78]....
        /*0354*/ 	.word	0x00004e50


	//   ....[79]....
        /*0358*/ 	.word	0x00004ed0


	//   ....[80]....
        /*035c*/ 	.word	0x00004f60


	//   ....[81]....
        /*0360*/ 	.word	0x00005030


	//   ....[82]....
        /*0364*/ 	.word	0x000050d0


	//   ....[83]....
        /*0368*/ 	.word	0x00005160


	//   ....[84]....
        /*036c*/ 	.word	0x000051e0


	//   ....[85]....
        /*0370*/ 	.word	0x00005280


	//   ....[86]....
        /*0374*/ 	.word	0x000052b0


	//   ....[87]....
        /*0378*/ 	.word	0x00005370


	//   ....[88]....
        /*037c*/ 	.word	0x000053f0


	//   ....[89]....
        /*0380*/ 	.word	0x00005470


	//   ....[90]....
        /*0384*/ 	.word	0x00005530


	//   ....[91]....
        /*0388*/ 	.word	0x000055d0


	//   ....[92]....
        /*038c*/ 	.word	0x00005660


	//   ....[93]....
        /*0390*/ 	.word	0x000056f0


	//   ....[94]....
        /*0394*/ 	.word	0x00005760


	//   ....[95]....
        /*0398*/ 	.word	0x000057e0


	//----- nvinfo : EIATTR_VRC_CTA_INIT_COUNT
	.align		4
.L_99:
        /*039c*/ 	.byte	0x02, 0x4a
	.zero		1
	.zero		1


	//----- nvinfo : EIATTR_EXIT_INSTR_OFFSETS
	.align		4
        /*03a0*/ 	.byte	0x04, 0x1c
        /*03a2*/ 	.short	(.L_101 - .L_100)


	//   ....[0]....
.L_100:
        /*03a4*/ 	.word	0x00001f00


	//   ....[1]....
        /*03a8*/ 	.word	0x00001f20


	//   ....[2]....
        /*03ac*/ 	.word	0x00004430


	//   ....[3]....
        /*03b0*/ 	.word	0x00004450


	//----- nvinfo : EIATTR_MAX_THREADS
	.align		4
.L_101:
        /*03b4*/ 	.byte	0x04, 0x05
        /*03b6*/ 	.short	(.L_103 - .L_102)
.L_102:
        /*03b8*/ 	.word	0x00000180
        /*03bc*/ 	.word	0x00000001
        /*03c0*/ 	.word	0x00000001


	//----- nvinfo : EIATTR_CRS_STACK_SIZE
	.align		4
.L_103:
        /*03c4*/ 	.byte	0x04, 0x1e
        /*03c6*/ 	.short	(.L_105 - .L_104)
.L_104:
        /*03c8*/ 	.word	0x00000000


	//----- nvinfo : EIATTR_CBANK_PARAM_SIZE
	.align		4
.L_105:
        /*03cc*/ 	.byte	0x03, 0x19
        /*03ce*/ 	.short	0x0034


	//----- nvinfo : EIATTR_PARAM_CBANK
	.align		4
        /*03d0*/ 	.byte	0x04, 0x0a
        /*03d2*/ 	.short	(.L_107 - .L_106)
	.align		4
.L_106:
        /*03d4*/ 	.word	index@(.nv.constant0._ZN3cub18CUB_300001_SM_10006detail4scan16DeviceScanKernelINS2_10policy_hubIiiijN4cuda3std3__44plusIvEEE10Policy1000EPiSC_NS0_13ScanTileStateIiLb1EEES9_NS1_10InputValueIiSC_EEjiLb0EiEEvT0_T1_T2_iT3_T4_T5_)
        /*03d8*/ 	.short	0x0380
        /*03da*/ 	.short	0x0034


	//----- nvinfo : EIATTR_SW_WAR
	.align		4
.L_107:
        /*03dc*/ 	.byte	0x04, 0x36
        /*03de*/ 	.short	(.L_109 - .L_108)
.L_108:
        /*03e0*/ 	.word	0x00000008
.L_109:


//--------------------- .nv.info._ZN3cub18CUB_300001_SM_10006detail4scan20DeviceScanInitKernelINS0_13ScanTileStateIiLb1EEEEEvT_i --------------------------
	.section	.nv.info._ZN3cub18CUB_300001_SM_10006detail4scan20DeviceScanInitKernelINS0_13ScanTileStateIiLb1EEEEEvT_i,"",@"SHT_CUDA_INFO"
	.sectionflags	@""
	.align	4


	//----- nvinfo : EIATTR_CUDA_API_VERSION
	.align		4
        /*0000*/ 	.byte	0x04, 0x37
        /*0002*/ 	.short	(.L_111 - .L_110)
.L_110:
        /*0004*/ 	.word	0x00000082


	//----- nvinfo : EIATTR_KPARAM_INFO
	.align		4
.L_111:
        /*0008*/ 	.byte	0x04, 0x17
        /*000a*/ 	.short	(.L_113 - .L_112)
.L_112:
        /*000c*/ 	.word	0x00000000
        /*0010*/ 	.short	0x0001
        /*0012*/ 	.short	0x0008
        /*0014*/ 	.byte	0x00, 0xf0, 0x11, 0x00


	//----- nvinfo : EIATTR_KPARAM_INFO
	.align		4
.L_113:
        /*0018*/ 	.byte	0x04, 0x17
        /*001a*/ 	.short	(.L_115 - .L_114)
.L_114:
        /*001c*/ 	.word	0x00000000
        /*0020*/ 	.short	0x0000
        /*0022*/ 	.short	0x0000
        /*0024*/ 	.byte	0x00, 0xf0, 0x21, 0x00


	//----- nvinfo : EIATTR_SPARSE_MMA_MASK
	.align		4
.L_115:
        /*0028*/ 	.byte	0x03, 0x50
        /*002a*/ 	.short	0x0000


	//----- nvinfo : EIATTR_MAXREG_COUNT
	.align		4
        /*002c*/ 	.byte	0x03, 0x1b
        /*002e*/ 	.short	0x00ff


	//----- nvinfo : EIATTR_MERCURY_ISA_VERSION
	.align		4
        /*0030*/ 	.byte	0x03, 0x5f
        /*0032*/ 	.short	0x0101


	//----- nvinfo : EIATTR_VRC_CTA_INIT_COUNT
	.align		4
        /*0034*/ 	.byte	0x02, 0x4a
	.zero		1
	.zero		1


	//----- nvinfo : EIATTR_EXIT_INSTR_OFFSETS
	.align		4
        /*0038*/ 	.byte	0x04, 0x1c
        /*003a*/ 	.short	(.L_117 - .L_116)


	//   ....[0]....
.L_116:
        /*003c*/ 	.word	0x000000f0


	//   ....[1]....
        /*0040*/ 	.word	0x00000130


	//----- nvinfo : EIATTR_CBANK_PARAM_SIZE
	.align		4
.L_117:
        /*0044*/ 	.byte	0x03, 0x19
        /*0046*/ 	.short	0x000c


	//----- nvinfo : EIATTR_PARAM_CBANK
	.align		4
        /*0048*/ 	.byte	0x04, 0x0a
        /*004a*/ 	.short	(.L_119 - .L_118)
	.align		4
.L_118:
        /*004c*/ 	.word	index@(.nv.constant0._ZN3cub18CUB_300001_SM_10006detail4scan20DeviceScanInitKernelINS0_13ScanTileStateIiLb1EEEEEvT_i)
        /*0050*/ 	.short	0x0380
        /*0052*/ 	.short	0x000c


	//----- nvinfo : EIATTR_SW_WAR
	.align		4
.L_119:
        /*0054*/ 	.byte	0x04, 0x36
        /*0056*/ 	.short	(.L_121 - .L_120)
.L_120:
        /*0058*/ 	.word	0x00000008
.L_121:


//--------------------- .nv.info._ZN3cub18CUB_300001_SM_10006detail11EmptyKernelIvEEvv --------------------------
	.section	.nv.info._ZN3cub18CUB_300001_SM_10006detail11EmptyKernelIvEEvv,"",@"SHT_CUDA_INFO"
	.sectionflags	@""
	.align	4


	//----- nvinfo : EIATTR_CUDA_API_VERSION
	.align		4
        /*0000*/ 	.byte	0x04, 0x37
        /*0002*/ 	.short	(.L_123 - .L_122)
.L_122:
        /*0004*/ 	.word	0x00000082


	//----- nvinfo : EIATTR_SPARSE_MMA_MASK
	.align		4
.L_123:
        /*0008*/ 	.byte	0x03, 0x50
        /*000a*/ 	.short	0x0000


	//----- nvinfo : EIATTR_MAXREG_COUNT
	.align		4
        /*000c*/ 	.byte	0x03, 0x1b
        /*000e*/ 	.short	0x00ff


	//----- nvinfo : EIATTR_MERCURY_ISA_VERSION
	.align		4
        /*0010*/ 	.byte	0x03, 0x5f
        /*0012*/ 	.short	0x0101


	//----- nvinfo : EIATTR_VRC_CTA_INIT_COUNT
	.align		4
        /*0014*/ 	.byte	0x02, 0x4a
	.zero		1
	.zero		1


	//----- nvinfo : EIATTR_EXIT_INSTR_OFFSETS
	.align		4
        /*0018*/ 	.byte	0x04, 0x1c
        /*001a*/ 	.short	(.L_125 - .L_124)


	//   ....[0]....
.L_124:
        /*001c*/ 	.word	0x00000010


	//----- nvinfo : EIATTR_SW_WAR
	.align		4
.L_125:
        /*0020*/ 	.byte	0x04, 0x36
        /*0022*/ 	.short	(.L_127 - .L_126)
.L_126:
        /*0024*/ 	.word	0x00000008
.L_127:


//--------------------- .nv.info._Z8Kernel_1iPiS_ --------------------------
	.section	.nv.info._Z8Kernel_1iPiS_,"",@"SHT_CUDA_INFO"
	.sectionflags	@""
	.align	4


	//----- nvinfo : EIATTR_CUDA_API_VERSION
	.align		4
        /*0000*/ 	.byte	0x04, 0x37
        /*0002*/ 	.short	(.L_129 - .L_128)
.L_128:
        /*0004*/ 	.word	0x00000082


	//----- nvinfo : EIATTR_KPARAM_INFO
	.align		4
.L_129:
        /*0008*/ 	.byte	0x04, 0x17
        /*000a*/ 	.short	(.L_131 - .L_130)
.L_130:
        /*000c*/ 	.word	0x00000000
        /*0010*/ 	.short	0x0002
        /*0012*/ 	.short	0x0010
        /*0014*/ 	.byte	0x00, 0xf5, 0x21, 0x00


	//----- nvinfo : EIATTR_KPARAM_INFO
	.align		4
.L_131:
        /*0018*/ 	.byte	0x04, 0x17
        /*001a*/ 	.short	(.L_133 - .L_132)
.L_132:
        /*001c*/ 	.word	0x00000000
        /*0020*/ 	.short	0x0001
        /*0022*/ 	.short	0x0008
        /*0024*/ 	.byte	0x00, 0xf5, 0x21, 0x00


	//----- nvinfo : EIATTR_KPARAM_INFO
	.align		4
.L_133:
        /*0028*/ 	.byte	0x04, 0x17
        /*002a*/ 	.short	(.L_135 - .L_134)
.L_134:
        /*002c*/ 	.word	0x00000000
        /*0030*/ 	.short	0x0000
        /*0032*/ 	.short	0x0000
        /*0034*/ 	.byte	0x00, 0xf0, 0x11, 0x00


	//----- nvinfo : EIATTR_SPARSE_MMA_MASK
	.align		4
.L_135:
        /*0038*/ 	.byte	0x03, 0x50
        /*003a*/ 	.short	0x0000


	//----- nvinfo : EIATTR_MAXREG_COUNT
	.align		4
        /*003c*/ 	.byte	0x03, 0x1b
        /*003e*/ 	.short	0x00ff


	//----- nvinfo : EIATTR_MERCURY_ISA_VERSION
	.align		4
        /*0040*/ 	.byte	0x03, 0x5f
        /*0042*/ 	.short	0x0101


	//----- nvinfo : EIATTR_VRC_CTA_INIT_COUNT
	.align		4
        /*0044*/ 	.byte	0x02, 0x4a
	.zero		1
	.zero		1


	//----- nvinfo : EIATTR_EXIT_INSTR_OFFSETS
	.align		4
        /*0048*/ 	.byte	0x04, 0x1c
        /*004a*/ 	.short	(.L_137 - .L_136)


	//   ....[0]....
.L_136:
        /*004c*/ 	.word	0x00000070


	//   ....[1]....
        /*0050*/ 	.word	0x00000100


	//   ....[2]....
        /*0054*/ 	.word	0x000003e0


	//----- nvinfo : EIATTR_CRS_STACK_SIZE
	.align		4
.L_137:
        /*0058*/ 	.byte	0x04, 0x1e
        /*005a*/ 	.short	(.L_139 - .L_138)
.L_138:
        /*005c*/ 	.word	0x00000000


	//----- nvinfo : EIATTR_CBANK_PARAM_SIZE
	.align		4
.L_139:
        /*0060*/ 	.byte	0x03, 0x19
        /*0062*/ 	.short	0x0018


	//----- nvinfo : EIATTR_PARAM_CBANK
	.align		4
        /*0064*/ 	.byte	0x04, 0x0a
        /*0066*/ 	.short	(.L_141 - .L_140)
	.align		4
.L_140:
        /*0068*/ 	.word	index@(.nv.constant0._Z8Kernel_1iPiS_)
        /*006c*/ 	.short	0x0380
        /*006e*/ 	.short	0x0018


	//----- nvinfo : EIATTR_SW_WAR
	.align		4
.L_141:
        /*0070*/ 	.byte	0x04, 0x36
        /*0072*/ 	.short	(.L_143 - .L_142)
.L_142:
        /*0074*/ 	.word	0x00000008
.L_143:


//--------------------- .nv.info._Z10sum_kernelPiS_iS_ --------------------------
	.section	.nv.info._Z10sum_kernelPiS_iS_,"",@"SHT_CUDA_INFO"
	.sectionflags	@""
	.align	4


	//----- nvinfo : EIATTR_CUDA_API_VERSION
	.align		4
        /*0000*/ 	.byte	0x04, 0x37
        /*0002*/ 	.short	(.L_145 - .L_144)
.L_144:
        /*0004*/ 	.word	0x00000082


	//----- nvinfo : EIATTR_KPARAM_INFO
	.align		4
.L_145:
        /*0008*/ 	.byte	0x04, 0x17
        /*000a*/ 	.short	(.L_147 - .L_146)
.L_146:
        /*000c*/ 	.word	0x00000000
        /*0010*/ 	.short	0x0003
        /*0012*/ 	.short	0x0018
        /*0014*/ 	.byte	0x00, 0xf5, 0x21, 0x00


	//----- nvinfo : EIATTR_KPARAM_INFO
	.align		4
.L_147:
        /*0018*/ 	.byte	0x04, 0x17
        /*001a*/ 	.short	(.L_149 - .L_148)
.L_148:
        /*001c*/ 	.word	0x00000000
        /*0020*/ 	.short	0x0002
        /*0022*/ 	.short	0x0010
        /*0024*/ 	.byte	0x00, 0xf0, 0x11, 0x00


	//----- nvinfo : EIATTR_KPARAM_INFO
	.align		4
.L_149:
        /*0028*/ 	.byte	0x04, 0x17
        /*002a*/ 	.short	(.L_151 - .L_150)
.L_150:
        /*002c*/ 	.word	0x00000000
        /*0030*/ 	.short	0x0001
        /*0032*/ 	.short	0x0008
        /*0034*/ 	.byte	0x00, 0xf5, 0x21, 0x00


	//----- nvinfo : EIATTR_KPARAM_INFO
	.align		4
.L_151:
        /*0038*/ 	.byte	0x04, 0x17
        /*003a*/ 	.short	(.L_153 - .L_152)
.L_152:
        /*003c*/ 	.word	0x00000000
        /*0040*/ 	.short	0x0000
        /*0042*/ 	.short	0x0000
        /*0044*/ 	.byte	0x00, 0xf5, 0x21, 0x00


	//----- nvinfo : EIATTR_SPARSE_MMA_MASK
	.align		4
.L_153:
        /*0048*/ 	.byte	0x03, 0x50
        /*004a*/ 	.short	0x0000


	//----- nvinfo : EIATTR_MAXREG_COUNT
	.align		4
        /*004c*/ 	.byte	0x03, 0x1b
        /*004e*/ 	.short	0x00ff


	//----- nvinfo : EIATTR_MERCURY_ISA_VERSION
	.align		4
        /*0050*/ 	.byte	0x03, 0x5f
        /*0052*/ 	.short	0x0101


	//----- nvinfo : EIATTR_VRC_CTA_INIT_COUNT
	.align		4
        /*0054*/ 	.byte	0x02, 0x4a
	.zero		1
	.zero		1


	//----- nvinfo : EIATTR_EXIT_INSTR_OFFSETS
	.align		4
        /*0058*/ 	.byte	0x04, 0x1c
        /*005a*/ 	.short	(.L_155 - .L_154)


	//   ....[0]....
.L_154:
        /*005c*/ 	.word	0x00000030


	//   ....[1]....
        /*0060*/ 	.word	0x000000f0


	//----- nvinfo : EIATTR_CBANK_PARAM_SIZE
	.align		4
.L_155:
        /*0064*/ 	.byte	0x03, 0x19
        /*0066*/ 	.short	0x0020


	//----- nvinfo : EIATTR_PARAM_CBANK
	.align		4
        /*0068*/ 	.byte	0x04, 0x0a
        /*006a*/ 	.short	(.L_157 - .L_156)
	.align		4
.L_156:
        /*006c*/ 	.word	index@(.nv.constant0._Z10sum_kernelPiS_iS_)
        /*0070*/ 	.short	0x0380
        /*0072*/ 	.short	0x0020


	//----- nvinfo : EIATTR_SW_WAR
	.align		4
.L_157:
        /*0074*/ 	.byte	0x04, 0x36
        /*0076*/ 	.short	(.L_159 - .L_158)
.L_158:
        /*0078*/ 	.word	0x00000008
.L_159:


//--------------------- .nv.info._Z22translateIntoCSRKernelPiiiS_S_ --------------------------
	.section	.nv.info._Z22translateIntoCSRKernelPiiiS_S_,"",@"SHT_CUDA_INFO"
	.sectionflags	@""
	.align	4


	//----- nvinfo : EIATTR_CUDA_API_VERSION
	.align		4
        /*0000*/ 	.byte	0x04, 0x37
        /*0002*/ 	.short	(.L_161 - .L_160)
.L_160:
        /*0004*/ 	.word	0x00000082


	//----- nvinfo : EIATTR_KPARAM_INFO
	.align		4
.L_161:
        /*0008*/ 	.byte	0x04, 0x17
        /*000a*/ 	.short	(.L_163 - .L_162)
.L_162:
        /*000c*/ 	.word	0x00000000
        /*0010*/ 	.short	0x0004
        /*0012*/ 	.short	0x0018
        /*0014*/ 	.byte	0x00, 0xf5, 0x21, 0x00


	//----- nvinfo : EIATTR_KPARAM_INFO
	.align		4
.L_163:
        /*0018*/ 	.byte	0x04, 0x17
        /*001a*/ 	.short	(.L_165 - .L_164)
.L_164:
        /*001c*/ 	.word	0x00000000
        /*0020*/ 	.short	0x0003
        /*0022*/ 	.short	0x0010
        /*0024*/ 	.byte	0x00, 0xf5, 0x21, 0x00


	//----- nvinfo : EIATTR_KPARAM_INFO
	.align		4
.L_165:
        /*0028*/ 	.byte	0x04, 0x17
        /*002a*/ 	.short	(.L_167 - .L_166)
.L_166:
        /*002c*/ 	.word	0x00000000
        /*0030*/ 	.short	0x0002
        /*0032*/ 	.short	0x000c
        /*0034*/ 	.byte	0x00, 0xf0, 0x11, 0x00


	//----- nvinfo : EIATTR_KPARAM_INFO
	.align		4
.L_167:
        /*0038*/ 	.byte	0x04, 0x17
        /*003a*/ 	.short	(.L_169 - .L_168)
.L_168:
        /*003c*/ 	.word	0x00000000
        /*0040*/ 	.short	0x0001
        /*0042*/ 	.short	0x0008
        /*0044*/ 	.byte	0x00, 0xf0, 0x11, 0x00


	//----- nvinfo : EIATTR_KPARAM_INFO
	.align		4
.L_169:
        /*0048*/ 	.byte	0x04, 0x17
        /*004a*/ 	.short	(.L_171 - .L_170)
.L_170:
        /*004c*/ 	.word	0x00000000
        /*0050*/ 	.short	0x0000
        /*0052*/ 	.short	0x0000
        /*0054*/ 	.byte	0x00, 0xf5, 0x21, 0x00


	//----- nvinfo : EIATTR_SPARSE_MMA_MASK
	.align		4
.L_171:
        /*0058*/ 	.byte	0x03, 0x50
        /*005a*/ 	.short	0x0000


	//----- nvinfo : EIATTR_MAXREG_COUNT
	.align		4
        /*005c*/ 	.byte	0x03, 0x1b
        /*005e*/ 	.short	0x00ff


	//----- nvinfo : EIATTR_MERCURY_ISA_VERSION
	.align		4
        /*0060*/ 	.byte	0x03, 0x5f
        /*0062*/ 	.short	0x0101


	//----- nvinfo : EIATTR_VRC_CTA_INIT_COUNT
	.align		4
        /*0064*/ 	.byte	0x02, 0x4a
	.zero		1
	.zero		1


	//----- nvinfo : EIATTR_EXIT_INSTR_OFFSETS
	.align		4
        /*0068*/ 	.byte	0x04, 0x1c
        /*006a*/ 	.short	(.L_173 - .L_172)


	//   ....[0]....
.L_172:
        /*006c*/ 	.word	0x000001a0


	//   ....[1]....
        /*0070*/ 	.word	0x00000260


	//----- nvinfo : EIATTR_CRS_STACK_SIZE
	.align		4
.L_173:
        /*0074*/ 	.byte	0x04, 0x1e
        /*0076*/ 	.short	(.L_175 - .L_174)
.L_174:
        /*0078*/ 	.word	0x00000000


	//----- nvinfo : EIATTR_CBANK_PARAM_SIZE
	.align		4
.L_175:
        /*007c*/ 	.byte	0x03, 0x19
        /*007e*/ 	.short	0x0020


	//----- nvinfo : EIATTR_PARAM_CBANK
	.align		4
        /*0080*/ 	.byte	0x04, 0x0a
        /*0082*/ 	.short	(.L_177 - .L_176)
	.align		4
.L_176:
        /*0084*/ 	.word	index@(.nv.constant0._Z22translateIntoCSRKernelPiiiS_S_)
        /*0088*/ 	.short	0x0380
        /*008a*/ 	.short	0x0020


	//----- nvinfo : EIATTR_SW_WAR
	.align		4
.L_177:
        /*008c*/ 	.byte	0x04, 0x36
        /*008e*/ 	.short	(.L_179 - .L_178)
.L_178:
        /*0090*/ 	.word	0x00000008
.L_179:


//--------------------- .nv.callgraph             --------------------------
	.section	.nv.callgraph,"",@"SHT_CUDA_CALLGRAPH"
	.align	4
	.sectionentsize	8
	.align		4
        /*0000*/ 	.word	0x00000000
	.align		4
        /*0004*/ 	.word	0xffffffff
	.align		4
        /*0008*/ 	.word	0x00000000
	.align		4
        /*000c*/ 	.word	0xfffffffe
	.align		4
        /*0010*/ 	.word	0x00000000
	.align		4
        /*0014*/ 	.word	0xfffffffd
	.align		4
        /*0018*/ 	.word	0x00000000
	.align		4
        /*001c*/ 	.word	0xfffffffc


//--------------------- .nv.constant4             --------------------------
	.section	.nv.constant4,"a",@progbits
	.align	8
	.align		8
.nv.constant4:
        /*0000*/ 	.dword	_ZN34_INTERNAL_cc0eab3d_4_k_cu_edgelist4cuda3std3__45__cpo5beginE
	.align		8
        /*0008*/ 	.dword	_ZN34_INTERNAL_cc0eab3d_4_k_cu_edgelist4cuda3std3__45__cpo3endE
	.align		8
        /*0010*/ 	.dword	_ZN34_INTERNAL_cc0eab3d_4_k_cu_edgelist4cuda3std3__45__cpo6cbeginE
	.align		8
        /*0018*/ 	.dword	_ZN34_INTERNAL_cc0eab3d_4_k_cu_edgelist4cuda3std3__45__cpo4cendE
	.align		8
        /*0020*/ 	.dword	_ZN34_INTERNAL_cc0eab3d_4_k_cu_edgelist4cuda3std3__45__cpo6rbeginE
	.align		8
        /*0028*/ 	.dword	_ZN34_INTERNAL_cc0eab3d_4_k_cu_edgelist4cuda3std3__45__cpo4rendE
	.align		8
        /*0030*/ 	.dword	_ZN34_INTERNAL_cc0eab3d_4_k_cu_edgelist4cuda3std3__45__cpo7crbeginE
	.align		8
        /*0038*/ 	.dword	_ZN34_INTERNAL_cc0eab3d_4_k_cu_edgelist4cuda3std3__45__cpo5crendE
	.align		8
        /*0040*/ 	.dword	_ZN34_INTERNAL_cc0eab3d_4_k_cu_edgelist4cuda3std3__436_GLOBAL__N__cc0eab3d_4_k_cu_edgelist6ignoreE
	.align		8
        /*0048*/ 	.dword	_ZN34_INTERNAL_cc0eab3d_4_k_cu_edgelist4cuda3std3__419piecewise_constructE
	.align		8
        /*0050*/ 	.dword	_ZN34_INTERNAL_cc0eab3d_4_k_cu_edgelist4cuda3std3__48in_placeE
	.align		8
        /*0058*/ 	.dword	_ZN34_INTERNAL_cc0eab3d_4_k_cu_edgelist4cuda3std3__420unreachable_sentinelE
	.align		8
        /*0060*/ 	.dword	_ZN34_INTERNAL_cc0eab3d_4_k_cu_edgelist4cuda3std3__47nulloptE
	.align		8
        /*0068*/ 	.dword	_ZN34_INTERNAL_cc0eab3d_4_k_cu_edgelist4cuda3std3__48unexpectE
	.align		8
        /*0070*/ 	.dword	_ZN34_INTERNAL_cc0eab3d_4_k_cu_edgelist4cuda3std6ranges3__45__cpo4swapE
	.align		8
        /*0078*/ 	.dword	_ZN34_INTERNAL_cc0eab3d_4_k_cu_edgelist4cuda3std6ranges3__45__cpo9iter_moveE
	.align		8
        /*0080*/ 	.dword	_ZN34_INTERNAL_cc0eab3d_4_k_cu_edgelist4cuda3std6ranges3__45__cpo5beginE
	.align		8
        /*0088*/ 	.dword	_ZN34_INTERNAL_cc0eab3d_4_k_cu_edgelist4cuda3std6ranges3__45__cpo3endE
	.align		8
        /*0090*/ 	.dword	_ZN34_INTERNAL_cc0eab3d_4_k_cu_edgelist4cuda3std6ranges3__45__cpo6cbeginE
	.align		8
        /*0098*/ 	.dword	_ZN34_INTERNAL_cc0eab3d_4_k_cu_edgelist4cuda3std6ranges3__45__cpo4cendE
	.align		8
        /*00a0*/ 	.dword	_ZN34_INTERNAL_cc0eab3d_4_k_cu_edgelist4cuda3std6ranges3__45__cpo7advanceE
	.align		8
        /*00a8*/ 	.dword	_ZN34_INTERNAL_cc0eab3d_4_k_cu_edgelist4cuda3std6ranges3__45__cpo9iter_swapE
	.align		8
        /*00b0*/ 	.dword	_ZN34_INTERNAL_cc0eab3d_4_k_cu_edgelist4cuda3std6ranges3__45__cpo4nextE
	.align		8
        /*00b8*/ 	.dword	_ZN34_INTERNAL_cc0eab3d_4_k_cu_edgelist4cuda3std6ranges3__45__cpo4prevE
	.align		8
        /*00c0*/ 	.dword	_ZN34_INTERNAL_cc0eab3d_4_k_cu_edgelist4cuda3std6ranges3__45__cpo4dataE
	.align		8
        /*00c8*/ 	.dword	_ZN34_INTERNAL_cc0eab3d_4_k_cu_edgelist4cuda3std6ranges3__45__cpo5cdataE
	.align		8
        /*00d0*/ 	.dword	_ZN34_INTERNAL_cc0eab3d_4_k_cu_edgelist4cuda3std6ranges3__45__cpo4sizeE
	.align		8
        /*00d8*/ 	.dword	_ZN34_INTERNAL_cc0eab3d_4_k_cu_edgelist4cuda3std6ranges3__45__cpo5ssizeE
	.align		8
        /*00e0*/ 	.dword	_ZN34_INTERNAL_cc0eab3d_4_k_cu_edgelist4cuda3std6ranges3__45__cpo8distanceE
	.align		8
        /*00e8*/ 	.dword	_ZN34_INTERNAL_cc0eab3d_4_k_cu_edgelist6thrust24THRUST_300001_SM_1000_NS6system6detail10sequential3seqE
	.align		8
        /*00f0*/ 	.dword	_ZN34_INTERNAL_cc0eab3d_4_k_cu_edgelist6thrust24THRUST_300001_SM_1000_NS12placeholders2_1E
	.align		8
        /*00f8*/ 	.dword	_ZN34_INTERNAL_cc0eab3d_4_k_cu_edgelist6thrust24THRUST_300001_SM_1000_NS12placeholders2_2E
	.align		8
        /*0100*/ 	.dword	_ZN34_INTERNAL_cc0eab3d_4_k_cu_edgelist6thrust24THRUST_300001_SM_1000_NS12placeholders2_3E
	.align		8
        /*0108*/ 	.dword	_ZN34_INTERNAL_cc0eab3d_4_k_cu_edgelist6thrust24THRUST_300001_SM_1000_NS12placeholders2_4E
	.align		8
        /*0110*/ 	.dword	_ZN34_INTERNAL_cc0eab3d_4_k_cu_edgelist6thrust24THRUST_300001_SM_1000_NS12placeholders2_5E
	.align		8
        /*0118*/ 	.dword	_ZN34_INTERNAL_cc0eab3d_4_k_cu_edgelist6thrust24THRUST_300001_SM_1000_NS12placeholders2_6E
	.align		8
        /*0120*/ 	.dword	_ZN34_INTERNAL_cc0eab3d_4_k_cu_edgelist6thrust24THRUST_300001_SM_1000_NS12placeholders2_7E
	.align		8
        /*0128*/ 	.dword	_ZN34_INTERNAL_cc0eab3d_4_k_cu_edgelist6thrust24THRUST_300001_SM_1000_NS12placeholders2_8E
	.align		8
        /*0130*/ 	.dword	_ZN34_INTERNAL_cc0eab3d_4_k_cu_edgelist6thrust24THRUST_300001_SM_1000_NS12placeholders2_9E
	.align		8
        /*0138*/ 	.dword	_ZN34_INTERNAL_cc0eab3d_4_k_cu_edgelist6thrust24THRUST_300001_SM_1000_NS12placeholders3_10E


//--------------------- .text._ZN3cub18CUB_300001_SM_10006detail4scan16DeviceScanKernelINS2_10policy_hubIiiijN4cuda3std3__44plusIvEEE10Policy1000EPiSC_NS0_13ScanTileStateIiLb1EEES9_NS1_10InputValueIiSC_EEjiLb0EiEEvT0_T1_T2_iT3_T4_T5_ --------------------------
	.section	.text._ZN3cub18CUB_300001_SM_10006detail4scan16DeviceScanKernelINS2_10policy_hubIiiijN4cuda3std3__44plusIvEEE10Policy1000EPiSC_NS0_13ScanTileStateIiLb1EEES9_NS1_10InputValueIiSC_EEjiLb0EiEEvT0_T1_T2_iT3_T4_T5_,"ax",@progbits
	.align	128
        .global         _ZN3cub18CUB_300001_SM_10006detail4scan16DeviceScanKernelINS2_10policy_hubIiiijN4cuda3std3__44plusIvEEE10Policy1000EPiSC_NS0_13ScanTileStateIiLb1EEES9_NS1_10InputValueIiSC_EEjiLb0EiEEvT0_T1_T2_iT3_T4_T5_
        .type           _ZN3cub18CUB_300001_SM_10006detail4scan16DeviceScanKernelINS2_10policy_hubIiiijN4cuda3std3__44plusIvEEE10Policy1000EPiSC_NS0_13ScanTileStateIiLb1EEES9_NS1_10InputValueIiSC_EEjiLb0EiEEvT0_T1_T2_iT3_T4_T5_,@function
        .size           _ZN3cub18CUB_300001_SM_10006detail4scan16DeviceScanKernelINS2_10policy_hubIiiijN4cuda3std3__44plusIvEEE10Policy1000EPiSC_NS0_13ScanTileStateIiLb1EEES9_NS1_10InputValueIiSC_EEjiLb0EiEEvT0_T1_T2_iT3_T4_T5_,(.L_x_116 - _ZN3cub18CUB_300001_SM_10006detail4scan16DeviceScanKernelINS2_10policy_hubIiiijN4cuda3std3__44plusIvEEE10Policy1000EPiSC_NS0_13ScanTileStateIiLb1EEES9_NS1_10InputValueIiSC_EEjiLb0EiEEvT0_T1_T2_iT3_T4_T5_)
        .other          _ZN3cub18CUB_300001_SM_10006detail4scan16DeviceScanKernelINS2_10policy_hubIiiijN4cuda3std3__44plusIvEEE10Policy1000EPiSC_NS0_13ScanTileStateIiLb1EEES9_NS1_10InputValueIiSC_EEjiLb0EiEEvT0_T1_T2_iT3_T4_T5_,@"STO_CUDA_ENTRY STV_DEFAULT"
_ZN3cub18CUB_300001_SM_10006detail4scan16DeviceScanKernelINS2_10policy_hubIiiijN4cuda3std3__44plusIvEEE10Policy1000EPiSC_NS0_13ScanTileStateIiLb1EEES9_NS1_10InputValueIiSC_EEjiLb0EiEEvT0_T1_T2_iT3_T4_T5_:
.text._ZN3cub18CUB_300001_SM_10006detail4scan16DeviceScanKernelINS2_10policy_hubIiiijN4cuda3std3__44plusIvEEE10Policy1000EPiSC_NS0_13ScanTileStateIiLb1EEES9_NS1_10InputValueIiSC_EEjiLb0EiEEvT0_T1_T2_iT3_T4_T5_:
[----:B------:R-:W-:Y:S01]  /*0000*/  LDC R1, c[0x0][0x37c] ;  /* 0x0000df00ff017b82 */ /* 0x000fe20000000800 */
[----:B------:R-:W0:Y:S07]  /*0010*/  LDCU UR4, c[0x0][0x3a0] ;  /* 0x00007400ff0477ac */ /* 0x000e2e0008000800 */
[----:B------:R-:W1:Y:S01]  /*0020*/  LDC R38, c[0x0][0x398] ;  /* 0x0000e600ff267b82 */ /* 0x000e620000000800 */
[----:B------:R-:W2:Y:S01]  /*0030*/  LDCU.64 UR8, c[0x0][0x358] ;  /* 0x00006b00ff0877ac */ /* 0x000ea20008000a00 */
[----:B------:R-:W3:Y:S01]  /*0040*/  LDCU UR5, c[0x0][0x3b0] ;  /* 0x00007600ff0577ac */ /* 0x000ee20008000800 */
[----:B0-----:R-:W-:-:S06]  /*0050*/  UPRMT UR4, UR4, 0x7770, URZ ;  /* 0x0000777004047896 */ /* 0x001fcc00080000ff */
[----:B------:R-:W-:-:S13]  /*0060*/  ISETP.NE.AND P0, PT, RZ, UR4, PT ;  /* 0x00000004ff007c0c */ /* 0x000fda000bf05270 */
[----:B------:R-:W2:Y:S02]  /*0070*/  @P0 LDC.64 R2, c[0x0][0x3a8] ;  /* 0x0000ea00ff020b82 */ /* 0x000ea40000000a00 */
[----:B--2---:R0:W5:Y:S06]  /*0080*/  @P0 LDG.E R39, desc[UR8][R2.64] ;  /* 0x0000000802270981 */ /* 0x00416c000c1e1900 */
[----:B------:R-:W1:Y:S02]  /*0090*/  S2UR UR4, SR_CTAID.X ;  /* 0x00000000000479c3 */ /* 0x000e640000002500 */
[----:B-1----:R-:W-:-:S04]  /*00a0*/  VIADD R38, R38, UR4 ;  /* 0x0000000426267c36 */ /* 0x002fc80008000000 */
[----:B------:R-:W-:-:S05]  /*00b0*/  IMAD R5, R38, 0x2100, RZ ;  /* 0x0000210026057824 */ /* 0x000fca00078e02ff */
[----:B---3--:R-:W-:Y:S01]  /*00c0*/  IADD3 R0, PT, PT, -R5, UR5, RZ ;  /* 0x0000000505007c10 */ /* 0x008fe2000fffe1ff */
[----:B------:R-:W1:Y:S03]  /*00d0*/  @!P0 LDC R39, c[0x0][0x3a8] ;  /* 0x0000ea00ff278b82 */ /* 0x000e660000000800 */
[----:B------:R-:W-:-:S13]  /*00e0*/  ISETP.GE.U32.AND P0, PT, R0, 0x2101, PT ;  /* 0x000021010000780c */ /* 0x000fda0003f06070 */
[----:B0-----:R-:W-:Y:S05]  /*00f0*/  @!P0 BRA `(.L_x_0) ;  /* 0x0000001c00848947 */ /* 0x001fea0003800000 */
[----:B------:R-:W0:Y:S01]  /*0100*/  S2R R49, SR_TID.X ;  /* 0x0000000000317919 */ /* 0x000e220000002100 */
[----:B------:R-:W2:Y:S01]  /*0110*/  LDCU.64 UR4, c[0x0][0x380] ;  /* 0x00007000ff0477ac */ /* 0x000ea20008000a00 */
[C---:B0-----:R-:W-:Y:S02]  /*0120*/  LOP3.LUT R0, R49.reuse, 0x1f, RZ, 0xc0, !PT ;  /* 0x0000001f31007812 */ /* 0x041fe400078ec0ff */
[----:B------:R-:W-:-:S05]  /*0130*/  LOP3.LUT R3, R49, 0x3e0, RZ, 0xc0, !PT ;  /* 0x000003e031037812 */ /* 0x000fca00078ec0ff */
[----:B------:R-:W-:-:S05]  /*0140*/  IMAD R0, R3, 0x16, R0 ;  /* 0x0000001603007824 */ /* 0x000fca00078e0200 */
[----:B------:R-:W-:-:S05]  /*0150*/  IADD3 R0, P0, PT, R5, R0, RZ ;  /* 0x0000000005007210 */ /* 0x000fca0007f1e0ff */
[----:B------:R-:W-:Y:S02]  /*0160*/  IMAD.X R3, RZ, RZ, RZ, P0 ;  /* 0x000000ffff037224 */ /* 0x000fe400000e06ff */
[----:B------:R-:W-:-:S03]  /*0170*/  IMAD.SHL.U32 R45, R0, 0x4, RZ ;  /* 0x00000004002d7824 */ /* 0x000fc600078e00ff */
[----:B------:R-:W-:Y:S02]  /*0180*/  SHF.L.U64.HI R3, R0, 0x2, R3 ;  /* 0x0000000200037819 */ /* 0x000fe40000010203 */
[----:B--2---:R-:W-:-:S04]  /*0190*/  IADD3 R4, P0, PT, R45, UR4, RZ ;  /* 0x000000042d047c10 */ /* 0x004fc8000ff1e0ff */
[----:B------:R-:W-:-:S05]  /*01a0*/  IADD3.X R5, PT, PT, R3, UR5, RZ, P0, !PT ;  /* 0x0000000503057c10 */ /* 0x000fca00087fe4ff */
[----:B------:R-:W2:Y:S04]  /*01b0*/  LDG.E R7, desc[UR8][R4.64] ;  /* 0x0000000804077981 */ /* 0x000ea8000c1e1900 */
[----:B------:R-:W3:Y:S04]  /*01c0*/  LDG.E R9, desc[UR8][R4.64+0x80] ;  /* 0x0000800804097981 */ /* 0x000ee8000c1e1900 */
[----:B------:R-:W4:Y:S04]  /*01d0*/  LDG.E R11, desc[UR8][R4.64+0x100] ;  /* 0x00010008040b7981 */ /* 0x000f28000c1e1900 */
        /* <DEDUP_REMOVED lines=18> */
[----:B------:R-:W4:Y:S01]  /*0300*/  LDG.E R18, desc[UR8][R4.64+0xa80] ;  /* 0x000a800804127981 */ /* 0x000f22000c1e1900 */
[----:B------:R-:W0:Y:S01]  /*0310*/  S2UR UR5, SR_CgaCtaId ;  /* 0x00000000000579c3 */ /* 0x000e220000008800 */
[----:B------:R-:W-:Y:S01]  /*0320*/  SHF.R.U32.HI R40, RZ, 0x5, R49 ;  /* 0x00000005ff287819 */ /* 0x000fe20000011631 */
[----:B------:R-:W-:Y:S01]  /*0330*/  UMOV UR4, 0x400 ;  /* 0x0000040000047882 */ /* 0x000fe20000000000 */
[----:B------:R-:W1:Y:S01]  /*0340*/  S2R R47, SR_LANEID ;  /* 0x00000000002f7919 */ /* 0x000e620000000000 */
[----:B------:R-:W-:Y:S01]  /*0350*/  ISETP.NE.AND P0, PT, R38, RZ, PT ;  /* 0x000000ff2600720c */ /* 0x000fe20003f05270 */
[----:B------:R-:W-:Y:S01]  /*0360*/  BSSY.RECONVERGENT B0, `(.L_x_1) ;  /* 0x0000168000007945 */ /* 0x000fe20003800200 */
[----:B0-----:R-:W-:Y:S01]  /*0370*/  ULEA UR4, UR5, UR4, 0x18 ;  /* 0x0000000405047291 */ /* 0x001fe2000f8ec0ff */
[----:B-1----:R-:W-:-:S05]  /*0380*/  IMAD R2, R40, 0x2c0, R47 ;  /* 0x000002c028027824 */ /* 0x002fca00078e022f */
[----:B------:R-:W-:-:S05]  /*0390*/  LEA R2, R2, UR4, 0x2 ;  /* 0x0000000402027c11 */ /* 0x000fca000f8e10ff */
[----:B------:R-:W-:Y:S01]  /*03a0*/  IMAD R0, R47, 0x54, R2 ;  /* 0x000000542f007824 */ /* 0x000fe200078e0202 */
[----:B--2---:R0:W-:Y:S04]  /*03b0*/  STS [R2], R7 ;  /* 0x0000000702007388 */ /* 0x0041e80000000800 */
[----:B---3--:R0:W-:Y:S04]  /*03c0*/  STS [R2+0x80], R9 ;  /* 0x0000800902007388 */ /* 0x0081e80000000800 */
[----:B----4-:R0:W-:Y:S04]  /*03d0*/  STS [R2+0x100], R11 ;  /* 0x0001000b02007388 */ /* 0x0101e80000000800 */
[----:B------:R0:W-:Y:S04]  /*03e0*/  STS [R2+0x180], R13 ;  /* 0x0001800d02007388 */ /* 0x0001e80000000800 */
        /* <DEDUP_REMOVED lines=17> */
[----:B------:R0:W-:Y:S01]  /*0500*/  STS [R2+0xa80], R18 ;  /* 0x000a801202007388 */ /* 0x0001e20000000800 */
[----:B------:R-:W-:-:S03]  /*0510*/  NOP ;  /* 0x0000000000007918 */ /* 0x000fc60000000000 */
[----:B------:R0:W1:Y:S04]  /*0520*/  LDS.64 R4, [R0] ;  /* 0x0000000000047984 */ /* 0x0000680000000a00 */
[----:B------:R0:W2:Y:S04]  /*0530*/  LDS.64 R6, [R0+0x8] ;  /* 0x0000080000067984 */ /* 0x0000a80000000a00 */
[----:B------:R0:W3:Y:S04]  /*0540*/  LDS.64 R8, [R0+0x10] ;  /* 0x0000100000087984 */ /* 0x0000e80000000a00 */
[----:B------:R0:W4:Y:S04]  /*0550*/  LDS.64 R10, [R0+0x18] ;  /* 0x00001800000a7984 */ /* 0x0001280000000a00 */
[----:B------:R0:W0:Y:S04]  /*0560*/  LDS.64 R12, [R0+0x20] ;  /* 0x00002000000c7984 */ /* 0x0000280000000a00 */
[----:B------:R0:W0:Y:S04]  /*0570*/  LDS.64 R14, [R0+0x28] ;  /* 0x00002800000e7984 */ /* 0x0000280000000a00 */
[----:B------:R0:W0:Y:S04]  /*0580*/  LDS.64 R28, [R0+0x30] ;  /* 0x00003000001c7984 */ /* 0x0000280000000a00 */
[----:B------:R0:W0:Y:S04]  /*0590*/  LDS.64 R30, [R0+0x38] ;  /* 0x00003800001e7984 */ /* 0x0000280000000a00 */
[----:B------:R0:W0:Y:S04]  /*05a0*/  LDS.64 R32, [R0+0x40] ;  /* 0x0000400000207984 */ /* 0x0000280000000a00 */
[----:B------:R0:W0:Y:S04]  /*05b0*/  LDS.64 R34, [R0+0x48] ;  /* 0x0000480000227984 */ /* 0x0000280000000a00 */
[----:B------:R0:W0:Y:S01]  /*05c0*/  LDS.64 R36, [R0+0x50] ;  /* 0x0000500000247984 */ /* 0x0000220000000a00 */
[----:B------:R-:W-:Y:S06]  /*05d0*/  BAR.SYNC.DEFER_BLOCKING 0x0 ;  /* 0x0000000000007b1d */ /* 0x000fec0000010000 */
[----:B-1----:R-:W-:Y:S05]  /*05e0*/  @P0 BRA `(.L_x_2) ;  /* 0x00000004001c0947 */ /* 0x002fea0003800000 */
[----:B0-2---:R-:W-:Y:S02]  /*05f0*/  IADD3 R16, PT, PT, R6, R5, R4 ;  /* 0x0000000506107210 */ /* 0x005fe40007ffe004 */
[C---:B------:R-:W-:Y:S02]  /*0600*/  ISETP.NE.AND P1, PT, R47.reuse, 0x1f, PT ;  /* 0x0000001f2f00780c */ /* 0x040fe40003f25270 */
[----:B---3--:R-:W-:Y:S02]  /*0610*/  IADD3 R16, PT, PT, R8, R7, R16 ;  /* 0x0000000708107210 */ /* 0x008fe40007ffe010 */
[----:B------:R-:W-:Y:S02]  /*0620*/  ISETP.NE.AND P2, PT, R47, RZ, PT ;  /* 0x000000ff2f00720c */ /* 0x000fe40003f45270 */
[----:B----4-:R-:W-:-:S04]  /*0630*/  IADD3 R16, PT, PT, R10, R9, R16 ;  /* 0x000000090a107210 */ /* 0x010fc80007ffe010 */
[----:B------:R-:W-:-:S03]  /*0640*/  IADD3 R16, PT, PT, R12, R11, R16 ;  /* 0x0000000b0c107210 */ /* 0x000fc60007ffe010 */
[----:B------:R-:W-:Y:S02]  /*0650*/  @!P1 LEA R43, R40, UR4, 0x2 ;  /* 0x00000004282b9c11 */ /* 0x000fe4000f8e10ff */
[----:B------:R-:W-:-:S04]  /*0660*/  IADD3 R16, PT, PT, R14, R13, R16 ;  /* 0x0000000d0e107210 */ /* 0x000fc80007ffe010 */
[----:B------:R-:W-:-:S04]  /*0670*/  IADD3 R16, PT, PT, R28, R15, R16 ;  /* 0x0000000f1c107210 */ /* 0x000fc80007ffe010 */
[----:B------:R-:W-:-:S04]  /*0680*/  IADD3 R16, PT, PT, R30, R29, R16 ;  /* 0x0000001d1e107210 */ /* 0x000fc80007ffe010 */
[----:B------:R-:W-:-:S04]  /*0690*/  IADD3 R16, PT, PT, R32, R31, R16 ;  /* 0x0000001f20107210 */ /* 0x000fc80007ffe010 */
[----:B------:R-:W-:-:S04]  /*06a0*/  IADD3 R16, PT, PT, R34, R33, R16 ;  /* 0x0000002122107210 */ /* 0x000fc80007ffe010 */
[----:B------:R-:W-:-:S05]  /*06b0*/  IADD3 R16, PT, PT, R36, R35, R16 ;  /* 0x0000002324107210 */ /* 0x000fca0007ffe010 */
[----:B------:R-:W-:-:S05]  /*06c0*/  IMAD.IADD R37, R37, 0x1, R16 ;  /* 0x0000000125257824 */ /* 0x000fca00078e0210 */
[----:B------:R-:W0:Y:S02]  /*06d0*/  SHFL.UP P0, R16, R37, 0x1, RZ ;  /* 0x0420000025107989 */ /* 0x000e2400000000ff */
[----:B0-----:R-:W-:-:S05]  /*06e0*/  @P0 IMAD.IADD R16, R37, 0x1, R16 ;  /* 0x0000000125100824 */ /* 0x001fca00078e0210 */
[----:B------:R-:W0:Y:S02]  /*06f0*/  SHFL.UP P0, R21, R16, 0x2, RZ ;  /* 0x0440000010157989 */ /* 0x000e2400000000ff */
[----:B0-----:R-:W-:-:S05]  /*0700*/  @P0 IMAD.IADD R21, R16, 0x1, R21 ;  /* 0x0000000110150824 */ /* 0x001fca00078e0215 */
[----:B------:R-:W0:Y:S02]  /*0710*/  SHFL.UP P0, R24, R21, 0x4, RZ ;  /* 0x0480000015187989 */ /* 0x000e2400000000ff */
[----:B0-----:R-:W-:-:S05]  /*0720*/  @P0 IMAD.IADD R24, R21, 0x1, R24 ;  /* 0x0000000115180824 */ /* 0x001fca00078e0218 */
[----:B------:R-:W0:Y:S02]  /*0730*/  SHFL.UP P0, R41, R24, 0x8, RZ ;  /* 0x0500000018297989 */ /* 0x000e2400000000ff */
[----:B0-----:R-:W-:-:S05]  /*0740*/  @P0 IMAD.IADD R41, R24, 0x1, R41 ;  /* 0x0000000118290824 */ /* 0x001fca00078e0229 */
[----:B------:R-:W0:Y:S02]  /*0750*/  SHFL.UP P0, R38, R41, 0x10, RZ ;  /* 0x0600000029267989 */ /* 0x000e2400000000ff */
[----:B0-----:R-:W-:Y:S01]  /*0760*/  @P0 IMAD.IADD R38, R41, 0x1, R38 ;  /* 0x0000000129260824 */ /* 0x001fe200078e0226 */
[----:B------:R-:W-:-:S03]  /*0770*/  ISETP.NE.AND P0, PT, R40, 0x2, PT ;  /* 0x000000022800780c */ /* 0x000fc60003f05270 */
[----:B------:R-:W-:Y:S01]  /*0780*/  IMAD.IADD R37, R38, 0x1, -R37 ;  /* 0x0000000126257824 */ /* 0x000fe200078e0a25 */
[----:B------:R-:W-:Y:S01]  /*0790*/  @!P1 STS [R43+0x10], R38 ;  /* 0x000010262b009388 */ /* 0x000fe20000000800 */
[----:B------:R-:W-:Y:S01]  /*07a0*/  BAR.SYNC.DEFER_BLOCKING 0x0 ;  /* 0x0000000000007b1d */ /* 0x000fe20000010000 */
[----:B------:R-:W-:Y:S02]  /*07b0*/  ISETP.NE.AND P1, PT, R40, 0x9, PT ;  /* 0x000000092800780c */ /* 0x000fe40003f25270 */
[----:B------:R-:W-:-:S03]  /*07c0*/  SEL R37, R37, RZ, P2 ;  /* 0x000000ff25257207 */ /* 0x000fc60001000000 */
[----:B------:R-:W0:Y:S04]  /*07d0*/  LDS.128 R16, [UR4+0x10] ;  /* 0x00001004ff107984 */ /* 0x000e280008000c00 */
[----:B------:R-:W1:Y:S04]  /*07e0*/  LDS.128 R20, [UR4+0x20] ;  /* 0x00002004ff147984 */ /* 0x000e680008000c00 */
[----:B------:R-:W2:Y:S01]  /*07f0*/  LDS.128 R24, [UR4+0x30] ;  /* 0x00003004ff187984 */ /* 0x000ea20008000c00 */
[----:B0-----:R-:W-:-:S04]  /*0800*/  IMAD.IADD R17, R16, 0x1, R17 ;  /* 0x0000000110117824 */ /* 0x001fc800078e0211 */
[----:B------:R-:W-:Y:S01]  /*0810*/  IMAD.IADD R18, R18, 0x1, R17 ;  /* 0x0000000112127824 */ /* 0x000fe200078e0211 */
[----:B------:R-:W-:Y:S02]  /*0820*/  SEL R16, R17, R16, !P0 ;  /* 0x0000001011107207 */ /* 0x000fe40004000000 */
[----:B------:R-:W-:Y:S01]  /*0830*/  ISETP.NE.AND P0, PT, R40, 0x3, PT ;  /* 0x000000032800780c */ /* 0x000fe20003f05270 */
[----:B------:R-:W-:-:S03]  /*0840*/  IMAD.IADD R19, R19, 0x1, R18 ;  /* 0x0000000113137824 */ /* 0x000fc600078e0212 */
[----:B------:R-:W-:Y:S01]  /*0850*/  SEL R16, R18, R16, !P0 ;  /* 0x0000001012107207 */ /* 0x000fe20004000000 */
[----:B-1----:R-:W-:Y:S01]  /*0860*/  IMAD.IADD R20, R19, 0x1, R20 ;  /* 0x0000000113147824 */ /* 0x002fe200078e0214 */
[----:B------:R-:W-:-:S03]  /*0870*/  ISETP.NE.AND P0, PT, R40, 0x4, PT ;  /* 0x000000042800780c */ /* 0x000fc60003f05270 */
[----:B------:R-:W-:Y:S01]  /*0880*/  IMAD.IADD R21, R21, 0x1, R20 ;  /* 0x0000000115157824 */ /* 0x000fe200078e0214 */
[----:B------:R-:W-:Y:S02]  /*0890*/  SEL R16, R19, R16, !P0 ;  /* 0x0000001013107207 */ /* 0x000fe40004000000 */
[----:B------:R-:W-:Y:S01]  /*08a0*/  ISETP.NE.AND P0, PT, R40, 0x5, PT ;  /* 0x000000052800780c */ /* 0x000fe20003f05270 */
[----:B------:R-:W-:-:S03]  /*08b0*/  IMAD.IADD R22, R22, 0x1, R21 ;  /* 0x0000000116167824 */ /* 0x000fc600078e0215 */
[----:B------:R-:W-:Y:S01]  /*08c0*/  SEL R16, R20, R16, !P0 ;  /* 0x0000001014107207 */ /* 0x000fe20004000000 */
[----:B------:R-:W-:Y:S01]  /*08d0*/  IMAD.IADD R23, R23, 0x1, R22 ;  /* 0x0000000117177824 */ /* 0x000fe200078e0216 */
[----:B------:R-:W-:-:S03]  /*08e0*/  ISETP.NE.AND P0, PT, R40, 0x6, PT ;  /* 0x000000062800780c */ /* 0x000fc60003f05270 */
[----:B--2---:R-:W-:Y:S01]  /*08f0*/  IMAD.IADD R24, R23, 0x1, R24 ;  /* 0x0000000117187824 */ /* 0x004fe200078e0218 */
[----:B------:R-:W-:Y:S02]  /*0900*/  SEL R16, R21, R16, !P0 ;  /* 0x0000001015107207 */ /* 0x000fe40004000000 */
[----:B------:R-:W-:Y:S01]  /*0910*/  ISETP.NE.AND P0, PT, R40, 0x7, PT ;  /* 0x000000072800780c */ /* 0x000fe20003f05270 */
[----:B------:R-:W-:-:S03]  /*0920*/  IMAD.IADD R25, R25, 0x1, R24 ;  /* 0x0000000119197824 */ /* 0x000fc600078e0218 */
[----:B------:R-:W-:Y:S01]  /*0930*/  SEL R16, R22, R16, !P0 ;  /* 0x0000001016107207 */ /* 0x000fe20004000000 */
[----:B------:R-:W-:Y:S01]  /*0940*/  IMAD.IADD R26, R26, 0x1, R25 ;  /* 0x000000011a1a7824 */ /* 0x000fe200078e0219 */
[----:B------:R-:W-:-:S04]  /*0950*/  ISETP.NE.AND P0, PT, R40, 0x8, PT ;  /* 0x000000082800780c */ /* 0x000fc80003f05270 */
[----:B------:R-:W-:Y:S02]  /*0960*/  SEL R16, R23, R16, !P0 ;  /* 0x0000001017107207 */ /* 0x000fe40004000000 */
[----:B------:R-:W-:Y:S02]  /*0970*/  ISETP.NE.AND P0, PT, R40, 0xa, PT ;  /* 0x0000000a2800780c */ /* 0x000fe40003f05270 */
[----:B------:R-:W-:Y:S02]  /*0980*/  SEL R16, R24, R16, !P1 ;  /* 0x0000001018107207 */ /* 0x000fe40004800000 */
[----:B------:R-:W-:Y:S02]  /*0990*/  ISETP.NE.AND P1, PT, R40, 0xb, PT ;  /* 0x0000000b2800780c */ /* 0x000fe40003f25270 */
[----:B------:R-:W-:Y:S02]  /*09a0*/  SEL R16, R25, R16, !P0 ;  /* 0x0000001019107207 */ /* 0x000fe40004000000 */
[----:B------:R-:W-:-:S02]  /*09b0*/  ISETP.GE.U32.AND P0, PT, R49, 0x20, PT ;  /* 0x000000203100780c */ /* 0x000fc40003f06070 */
[----:B------:R-:W-:Y:S02]  /*09c0*/  SEL R16, R26, R16, !P1 ;  /* 0x000000101a107207 */ /* 0x000fe40004800000 */
[----:B------:R-:W-:Y:S02]  /*09d0*/  ISETP.NE.AND P1, PT, R49, RZ, PT ;  /* 0x000000ff3100720c */ /* 0x000fe40003f25270 */
[----:B------:R-:W-:Y:S02]  /*09e0*/  SEL R16, R16, RZ, P0 ;  /* 0x000000ff10107207 */ /* 0x000fe40000000000 */
[--C-:B-----5:R-:W-:Y:S02]  /*09f0*/  IADD3 R27, PT, PT, R26, R27, R39.reuse ;  /* 0x0000001b1a1b7210 */ /* 0x120fe40007ffe027 */
[----:B------:R-:W-:-:S07]  /*0a00*/  IADD3 R16, PT, PT, R16, R37, R39 ;  /* 0x0000002510107210 */ /* 0x000fce0007ffe027 */
[----:B------:R-:W-:Y:S05]  /*0a10*/  @P1 BRA `(.L_x_3) ;  /* 0x0000000c00f01947 */ /* 0x000fea0003800000 */
[----:B------:R-:W0:Y:S01]  /*0a20*/  LDC.64 R18, c[0x0][0x390] ;  /* 0x0000e400ff127b82 */ /* 0x000e220000000a00 */
[----:B------:R-:W-:-:S05]  /*0a30*/  IMAD.MOV.U32 R26, RZ, RZ, 0x65 ;  /* 0x00000065ff1a7424 */ /* 0x000fca00078e00ff */
[----:B0-----:R0:W-:Y:S01]  /*0a40*/  ST.E.64.STRONG.GPU desc[UR8][R18.64+0x100], R26 ;  /* 0x0001001a12007985 */ /* 0x0011e2000c10fb08 */
[----:B------:R-:W-:Y:S05]  /*0a50*/  BRA `(.L_x_3) ;  /* 0x0000000c00e07947 */ /* 0x000fea0003800000 */
.L_x_2:
        /* <DEDUP_REMOVED lines=20> */
[----:B-----5:R-:W0:Y:S02]  /*0ba0*/  SHFL.UP P0, R39, R24, 0x8, RZ ;  /* 0x0500000018277989 */ /* 0x020e2400000000ff */
[----:B0-----:R-:W-:-:S05]  /*0bb0*/  @P0 IMAD.IADD R39, R24, 0x1, R39 ;  /* 0x0000000118270824 */ /* 0x001fca00078e0227 */
[----:B------:R-:W0:Y:S02]  /*0bc0*/  SHFL.UP P0, R42, R39, 0x10, RZ ;  /* 0x06000000272a7989 */ /* 0x000e2400000000ff */
[----:B0-----:R-:W-:Y:S01]  /*0bd0*/  @P0 IMAD.IADD R42, R39, 0x1, R42 ;  /* 0x00000001272a0824 */ /* 0x001fe200078e022a */
[----:B------:R-:W-:-:S03]  /*0be0*/  ISETP.NE.AND P0, PT, R40, 0x2, PT ;  /* 0x000000022800780c */ /* 0x000fc60003f05270 */
[----:B------:R-:W-:Y:S01]  /*0bf0*/  IMAD.IADD R37, R42, 0x1, -R37 ;  /* 0x000000012a257824 */ /* 0x000fe200078e0a25 */
[----:B------:R-:W-:Y:S01]  /*0c00*/  @!P1 STS [R41+0x10], R42 ;  /* 0x0000102a29009388 */ /* 0x000fe20000000800 */
[----:B------:R-:W-:Y:S01]  /*0c10*/  BAR.SYNC.DEFER_BLOCKING 0x0 ;  /* 0x0000000000007b1d */ /* 0x000fe20000010000 */
[----:B------:R-:W-:-:S05]  /*0c20*/  ISETP.NE.AND P1, PT, R40, 0x9, PT ;  /* 0x000000092800780c */ /* 0x000fca0003f25270 */
[----:B------:R-:W0:Y:S04]  /*0c30*/  LDS.128 R16, [UR4+0x10] ;  /* 0x00001004ff107984 */ /* 0x000e280008000c00 */
[----:B------:R-:W1:Y:S04]  /*0c40*/  LDS.128 R20, [UR4+0x20] ;  /* 0x00002004ff147984 */ /* 0x000e680008000c00 */
[----:B------:R-:W2:Y:S01]  /*0c50*/  LDS.128 R24, [UR4+0x30] ;  /* 0x00003004ff187984 */ /* 0x000ea20008000c00 */
[----:B0-----:R-:W-:-:S04]  /*0c60*/  IMAD.IADD R17, R16, 0x1, R17 ;  /* 0x0000000110117824 */ /* 0x001fc800078e0211 */
[----:B------:R-:W-:Y:S01]  /*0c70*/  IMAD.IADD R18, R18, 0x1, R17 ;  /* 0x0000000112127824 */ /* 0x000fe200078e0211 */
[----:B------:R-:W-:Y:S02]  /*0c80*/  SEL R16, R17, R16, !P0 ;  /* 0x0000001011107207 */ /* 0x000fe40004000000 */
[----:B------:R-:W-:Y:S01]  /*0c90*/  ISETP.NE.AND P0, PT, R40, 0x3, PT ;  /* 0x000000032800780c */ /* 0x000fe20003f05270 */
[----:B------:R-:W-:Y:S01]  /*0ca0*/  IMAD.IADD R19, R19, 0x1, R18 ;  /* 0x0000000113137824 */ /* 0x000fe200078e0212 */
[----:B------:R-:W-:Y:S02]  /*0cb0*/  SEL R17, R37, RZ, P2 ;  /* 0x000000ff25117207 */ /* 0x000fe40001000000 */
        /* <DEDUP_REMOVED lines=16> */
[----:B------:R-:W-:-:S03]  /*0dc0*/  ISETP.NE.AND P0, PT, R40, 0x8, PT ;  /* 0x000000082800780c */ /* 0x000fc60003f05270 */
[----:B------:R-:W-:Y:S01]  /*0dd0*/  IMAD.IADD R27, R27, 0x1, R26 ;  /* 0x000000011b1b7824 */ /* 0x000fe200078e021a */
[----:B------:R-:W-:Y:S02]  /*0de0*/  SEL R16, R23, R16, !P0 ;  /* 0x0000001017107207 */ /* 0x000fe40004000000 */
[----:B------:R-:W-:Y:S02]  /*0df0*/  ISETP.NE.AND P0, PT, R40, 0xa, PT ;  /* 0x0000000a2800780c */ /* 0x000fe40003f05270 */
[----:B------:R-:W-:Y:S02]  /*0e00*/  SEL R16, R24, R16, !P1 ;  /* 0x0000001018107207 */ /* 0x000fe40004800000 */
[----:B------:R-:W-:Y:S02]  /*0e10*/  ISETP.NE.AND P1, PT, R40, 0xb, PT ;  /* 0x0000000b2800780c */ /* 0x000fe40003f25270 */
[----:B------:R-:W-:Y:S02]  /*0e20*/  SEL R16, R25, R16, !P0 ;  /* 0x0000001019107207 */ /* 0x000fe40004000000 */
[----:B------:R-:W-:-:S02]  /*0e30*/  ISETP.GT.U32.AND P0, PT, R49, 0x1f, PT ;  /* 0x0000001f3100780c */ /* 0x000fc40003f04070 */
[----:B------:R-:W-:Y:S02]  /*0e40*/  SEL R16, R26, R16, !P1 ;  /* 0x000000101a107207 */ /* 0x000fe40004800000 */
[----:B------:R-:W-:-:S03]  /*0e50*/  ISETP.GE.U32.AND P1, PT, R49, 0x20, PT ;  /* 0x000000203100780c */ /* 0x000fc60003f26070 */
[----:B------:R-:W-:-:S05]  /*0e60*/  IMAD.IADD R16, R16, 0x1, R17 ;  /* 0x0000000110107824 */ /* 0x000fca00078e0211 */
[----:B------:R-:W-:Y:S01]  /*0e70*/  SEL R46, R37, R16, !P1 ;  /* 0x00000010252e7207 */ /* 0x000fe20004800000 */
[----:B------:R-:W-:Y:S06]  /*0e80*/  @P0 BRA `(.L_x_4) ;  /* 0x0000000800b00947 */ /* 0x000fec0003800000 */
[----:B------:R-:W0:Y:S01]  /*0e90*/  LDC.64 R16, c[0x0][0x390] ;  /* 0x0000e400ff107b82 */ /* 0x000e220000000a00 */
[----:B------:R-:W-:Y:S02]  /*0ea0*/  ISETP.NE.AND P1, PT, R49, RZ, PT ;  /* 0x000000ff3100720c */ /* 0x000fe40003f25270 */
[----:B------:R-:W-:-:S05]  /*0eb0*/  LOP3.LUT R21, RZ, R49, RZ, 0x33, !PT ;  /* 0x00000031ff157212 */ /* 0x000fca00078e33ff */
[----:B------:R-:W-:-:S06]  /*0ec0*/  IMAD.IADD R21, R38, 0x1, R21 ;  /* 0x0000000126157824 */ /* 0x000fcc00078e0215 */
[----:B------:R-:W-:Y:S01]  /*0ed0*/  @!P1 IMAD.MOV.U32 R26, RZ, RZ, 0x64 ;  /* 0x00000064ff1a9424 */ /* 0x000fe200078e00ff */
[----:B------:R1:W-:Y:S01]  /*0ee0*/  @!P1 STS [UR4+0xc], R27 ;  /* 0x00000c1bff009988 */ /* 0x0003e20008000804 */
[----:B0-----:R-:W-:-:S04]  /*0ef0*/  IMAD.WIDE R24, R38, 0x8, R16 ;  /* 0x0000000826187825 */ /* 0x001fc800078e0210 */
[----:B------:R-:W-:Y:S01]  /*0f00*/  IMAD.WIDE R16, R21, 0x8, R16 ;  /* 0x0000000815107825 */ /* 0x000fe200078e0210 */
[----:B------:R1:W-:Y:S01]  /*0f10*/  @!P1 ST.E.64.STRONG.GPU desc[UR8][R24.64+0x100], R26 ;  /* 0x0001001a18009985 */ /* 0x0003e2000c10fb08 */
[----:B------:R-:W-:Y:S05]  /*0f20*/  NANOSLEEP 0x33e ;  /* 0x0000033e0000795d */ /* 0x000fea0003800000 */
[----:B------:R-:W2:Y:S01]  /*0f30*/  LD.E.64.STRONG.GPU R40, desc[UR8][R16.64+0x100] ;  /* 0x0001000810287980 */ /* 0x000ea2000c10fb00 */
[----:B------:R-:W-:Y:S01]  /*0f40*/  UMOV UR5, 0xffffffff ;  /* 0xffffffff00057882 */ /* 0x000fe20000000000 */
[----:B--2---:R-:W-:Y:S02]  /*0f50*/  ISETP.NE.AND P0, PT, R40, 0x63, PT ;  /* 0x000000632800780c */ /* 0x004fe40003f05270 */
[----:B-1----:R-:W-:Y:S11]  /*0f60*/  BRA.DIV UR5, `(.L_x_5) ;  /* 0x00000036053c7947 */ /* 0x002ff6000b800000 */
[----:B------:R-:W-:-:S13]  /*0f70*/  VOTE.ANY P0, !P0 ;  /* 0x0000000000ff7806 */ /* 0x000fda0004000100 */
.L_x_34:
[----:B------:R-:W-:Y:S05]  /*0f80*/  @!P0 BRA `(.L_x_6) ;  /* 0x0000000000748947 */ /* 0x000fea0003800000 */
[----:B------:R-:W-:-:S07]  /*0f90*/  IMAD.MOV.U32 R20, RZ, RZ, 0x3b8 ;  /* 0x000003b8ff147424 */ /* 0x000fce00078e00ff */
.L_x_8:
[----:B------:R-:W-:Y:S02]  /*0fa0*/  VIADD R23, R20, 0x1 ;  /* 0x0000000114177836 */ /* 0x000fe40000000000 */
[----:B------:R-:W-:Y:S02]  /*0fb0*/  IMAD R38, R38, 0x41a7, RZ ;  /* 0x000041a726267824 */ /* 0x000fe400078e02ff */
[----:B------:R-:W0:Y:S01]  /*0fc0*/  I2F.U32.RP R22, R23 ;  /* 0x0000001700167306 */ /* 0x000e220000209000 */
[----:B------:R-:W-:Y:S01]  /*0fd0*/  IMAD.MOV R37, RZ, RZ, -R23 ;  /* 0x000000ffff257224 */ /* 0x000fe200078e0a17 */
[----:B------:R-:W-:Y:S02]  /*0fe0*/  ISETP.NE.U32.AND P2, PT, R23, RZ, PT ;  /* 0x000000ff1700720c */ /* 0x000fe40003f45070 */
[----:B------:R-:W-:-:S04]  /*0ff0*/  LOP3.LUT R38, R38, 0x7fffffff, RZ, 0xc0, !PT ;  /* 0x7fffffff26267812 */ /* 0x000fc800078ec0ff */
[----:B0-----:R-:W0:Y:S02]  /*1000*/  MUFU.RCP R22, R22 ;  /* 0x0000001600167308 */ /* 0x001e240000001000 */
[----:B0-----:R-:W-:-:S06]  /*1010*/  VIADD R18, R22, 0xffffffe ;  /* 0x0ffffffe16127836 */ /* 0x001fcc0000000000 */
[----:B------:R0:W1:Y:S02]  /*1020*/  F2I.FTZ.U32.TRUNC.NTZ R19, R18 ;  /* 0x0000001200137305 */ /* 0x000064000021f000 */
[----:B0-----:R-:W-:Y:S02]  /*1030*/  IMAD.MOV.U32 R18, RZ, RZ, RZ ;  /* 0x000000ffff127224 */ /* 0x001fe400078e00ff */
[----:B-1----:R-:W-:-:S04]  /*1040*/  IMAD R37, R37, R19, RZ ;  /* 0x0000001325257224 */ /* 0x002fc800078e02ff */
[----:B------:R-:W-:-:S06]  /*1050*/  IMAD.HI.U32 R19, R19, R37, R18 ;  /* 0x0000002513137227 */ /* 0x000fcc00078e0012 */
[----:B------:R-:W-:-:S04]  /*1060*/  IMAD.HI.U32 R19, R19, R38, RZ ;  /* 0x0000002613137227 */ /* 0x000fc800078e00ff */
[----:B------:R-:W-:-:S04]  /*1070*/  IMAD.MOV R19, RZ, RZ, -R19 ;  /* 0x000000ffff137224 */ /* 0x000fc800078e0a13 */
[----:B------:R-:W-:-:S05]  /*1080*/  IMAD R22, R23, R19, R38 ;  /* 0x0000001317167224 */ /* 0x000fca00078e0226 */
[----:B------:R-:W-:-:S13]  /*1090*/  ISETP.GE.U32.AND P0, PT, R22, R23, PT ;  /* 0x000000171600720c */ /* 0x000fda0003f06070 */
[----:B------:R-:W-:-:S05]  /*10a0*/  @P0 IMAD.IADD R22, R22, 0x1, -R23 ;  /* 0x0000000116160824 */ /* 0x000fca00078e0a17 */
[----:B------:R-:W-:-:S13]  /*10b0*/  ISETP.GE.U32.AND P0, PT, R22, R23, PT ;  /* 0x000000171600720c */ /* 0x000fda0003f06070 */
[----:B------:R-:W-:Y:S01]  /*10c0*/  @P0 IMAD.IADD R22, R22, 0x1, -R23 ;  /* 0x0000000116160824 */ /* 0x000fe200078e0a17 */
[----:B------:R-:W-:-:S04]  /*10d0*/  @!P2 LOP3.LUT R22, RZ, R23, RZ, 0x33, !PT ;  /* 0x00000017ff16a212 */ /* 0x000fc800078e33ff */
[----:B------:R-:W-:Y:S05]  /*10e0*/  NANOSLEEP R22 ;  /* 0x000000160000735d */ /* 0x000fea0003800000 */
[----:B------:R-:W2:Y:S01]  /*10f0*/  LD.E.64.STRONG.GPU R40, desc[UR8][R16.64+0x100] ;  /* 0x0001000810287980 */ /* 0x000ea2000c10fb00 */
[----:B------:R-:W-:Y:S01]  /*1100*/  UMOV UR5, 0xffffffff ;  /* 0xffffffff00057882 */ /* 0x000fe20000000000 */
[----:B------:R-:W-:Y:S02]  /*1110*/  SHF.R.U32.HI R20, RZ, 0x1, R20 ;  /* 0x00000001ff147819 */ /* 0x000fe40000011614 */
[----:B--2---:R-:W-:Y:S01]  /*1120*/  ISETP.NE.AND P0, PT, R40, 0x63, PT ;  /* 0x000000632800780c */ /* 0x004fe20003f05270 */
[----:B------:R-:W-:-:S12]  /*1130*/  BRA.DIV UR5, `(.L_x_7) ;  /* 0x0000003205e87947 */ /* 0x000fd8000b800000 */
[----:B------:R-:W-:-:S13]  /*1140*/  VOTE.ANY P0, !P0 ;  /* 0x0000000000ff7806 */ /* 0x000fda0004000100 */
.L_x_37:
[----:B------:R-:W-:Y:S05]  /*1150*/  @P0 BRA `(.L_x_8) ;  /* 0xfffffffc00900947 */ /* 0x000fea000383ffff */
.L_x_6:
[----:B------:R-:W-:Y:S01]  /*1160*/  UMOV UR5, 0xffffffff ;  /* 0xffffffff00057882 */ /* 0x000fe20000000000 */
[----:B------:R-:W-:Y:S02]  /*1170*/  ISETP.NE.AND P0, PT, R40, 0x65, PT ;  /* 0x000000652800780c */ /* 0x000fe40003f05270 */
[----:B------:R-:W-:Y:S11]  /*1180*/  BRA.DIV UR5, `(.L_x_9) ;  /* 0x0000003205f47947 */ /* 0x000ff6000b800000 */
[----:B------:R-:W0:Y:S01]  /*1190*/  S2R R48, SR_GEMASK ;  /* 0x0000000000307919 */ /* 0x000e220000003c00 */
[----:B------:R-:W-:Y:S01]  /*11a0*/  VOTE.ANY R19, PT, !P0 ;  /* 0x0000000000137806 */ /* 0x000fe200040e0100 */
[C---:B------:R-:W-:Y:S01]  /*11b0*/  VIADD R22, R47.reuse, 0x2 ;  /* 0x000000022f167836 */ /* 0x040fe20000000000 */
[----:B------:R-:W1:Y:S01]  /*11c0*/  LDC.64 R42, c[0x0][0x390] ;  /* 0x0000e400ff2a7b82 */ /* 0x000e620000000a00 */
[C---:B------:R-:W-:Y:S02]  /*11d0*/  VIADD R23, R47.reuse, 0x4 ;  /* 0x000000042f177836 */ /* 0x040fe40000000000 */
[----:B------:R-:W-:Y:S01]  /*11e0*/  VIADD R26, R47, 0x8 ;  /* 0x000000082f1a7836 */ /* 0x000fe20000000000 */
[----:B-1----:R-:W-:Y:S02]  /*11f0*/  IADD3 R42, P3, PT, R42, 0x100, RZ ;  /* 0x000001002a2a7810 */ /* 0x002fe40007f7e0ff */
[----:B0-----:R-:W-:-:S03]  /*1200*/  LOP3.LUT R19, R19, 0x80000000, R48, 0xec, !PT ;  /* 0x8000000013137812 */ /* 0x001fc600078eec30 */
[----:B------:R-:W-:Y:S02]  /*1210*/  IMAD.X R43, RZ, RZ, R43, P3 ;  /* 0x000000ffff2b7224 */ /* 0x000fe400018e062b */
[----:B------:R-:W-:-:S05]  /*1220*/  VIADD R16, R19, 0xffffffff ;  /* 0xffffffff13107836 */ /* 0x000fca0000000000 */
[----:B------:R-:W-:-:S06]  /*1230*/  LOP3.LUT R16, R19, R16, RZ, 0xc, !PT ;  /* 0x0000001013107212 */ /* 0x000fcc00078e0cff */
[----:B------:R-:W0:Y:S02]  /*1240*/  POPC R16, R16 ;  /* 0x0000001000107309 */ /* 0x000e240000000000 */
[----:B0-----:R-:W0:Y:S01]  /*1250*/  SHFL.DOWN PT, R20, R41, 0x1, R16 ;  /* 0x0820000029147989 */ /* 0x001e2200000e0010 */
[----:B------:R-:W-:-:S04]  /*1260*/  ISETP.GE.AND P0, PT, R47, R16, PT ;  /* 0x000000102f00720c */ /* 0x000fc80003f06270 */
[----:B0-----:R-:W-:Y:S02]  /*1270*/  SEL R20, R20, RZ, !P0 ;  /* 0x000000ff14147207 */ /* 0x001fe40004000000 */
[----:B------:R-:W-:-:S03]  /*1280*/  ISETP.GT.AND P0, PT, R22, R16, PT ;  /* 0x000000101600720c */ /* 0x000fc60003f04270 */
[----:B------:R-:W-:-:S05]  /*1290*/  IMAD.IADD R37, R20, 0x1, R41 ;  /* 0x0000000114257824 */ /* 0x000fca00078e0229 */
[----:B------:R-:W0:Y:S02]  /*12a0*/  SHFL.DOWN PT, R20, R37, 0x2, R16 ;  /* 0x0840000025147989 */ /* 0x000e2400000e0010 */
[----:B0-----:R-:W-:Y:S02]  /*12b0*/  SEL R20, R20, RZ, !P0 ;  /* 0x000000ff14147207 */ /* 0x001fe40004000000 */
[----:B------:R-:W-:-:S03]  /*12c0*/  ISETP.GT.AND P0, PT, R23, R16, PT ;  /* 0x000000101700720c */ /* 0x000fc60003f04270 */
[----:B------:R-:W-:Y:S02]  /*12d0*/  IMAD.IADD R39, R37, 0x1, R20 ;  /* 0x0000000125277824 */ /* 0x000fe400078e0214 */
[----:B------:R-:W-:-:S03]  /*12e0*/  VIADD R37, R47, 0x10 ;  /* 0x000000102f257836 */ /* 0x000fc60000000000 */
[----:B------:R-:W0:Y:S02]  /*12f0*/  SHFL.DOWN PT, R20, R39, 0x4, R16 ;  /* 0x0880000027147989 */ /* 0x000e2400000e0010 */
[-C--:B------:R-:W-:Y:S02]  /*1300*/  ISETP.GT.AND P2, PT, R37, R16.reuse, PT ;  /* 0x000000102500720c */ /* 0x080fe40003f44270 */
[----:B0-----:R-:W-:Y:S02]  /*1310*/  SEL R20, R20, RZ, !P0 ;  /* 0x000000ff14147207 */ /* 0x001fe40004000000 */
[----:B------:R-:W-:-:S03]  /*1320*/  ISETP.GT.AND P0, PT, R26, R16, PT ;  /* 0x000000101a00720c */ /* 0x000fc60003f04270 */
[----:B------:R-:W-:-:S05]  /*1330*/  IMAD.IADD R51, R39, 0x1, R20 ;  /* 0x0000000127337824 */ /* 0x000fca00078e0214 */
[----:B------:R-:W0:Y:S02]  /*1340*/  SHFL.DOWN PT, R20, R51, 0x8, R16 ;  /* 0x0900000033147989 */ /* 0x000e2400000e0010 */
[----:B0-----:R-:W-:Y:S02]  /*1350*/  SEL R20, R20, RZ, !P0 ;  /* 0x000000ff14147207 */ /* 0x001fe40004000000 */
[----:B------:R-:W-:-:S03]  /*1360*/  ISETP.NE.AND P0, PT, R40, 0x65, PT ;  /* 0x000000652800780c */ /* 0x000fc60003f05270 */
[----:B------:R-:W-:-:S05]  /*1370*/  IMAD.IADD R41, R51, 0x1, R20 ;  /* 0x0000000133297824 */ /* 0x000fca00078e0214 */
[----:B------:R-:W0:Y:S05]  /*1380*/  SHFL.DOWN PT, R20, R41, 0x10, R16 ;  /* 0x0a00000029147989 */ /* 0x000e2a00000e0010 */
[----:B------:R-:W-:Y:S02]  /*1390*/  VOTE.ALL P0, P0 ;  /* 0x0000000000ff7806 */ /* 0x000fe40000000000 */
[----:B0-----:R-:W-:-:S05]  /*13a0*/  SEL R20, R20, RZ, !P2 ;  /* 0x000000ff14147207 */ /* 0x001fca0005000000 */
[----:B------:R-:W-:-:S07]  /*13b0*/  IMAD.IADD R39, R41, 0x1, R20 ;  /* 0x0000000129277824 */ /* 0x000fce00078e0214 */
.L_x_46:
[----:B------:R-:W-:Y:S05]  /*13c0*/  @!P0 BRA `(.L_x_10) ;  /* 0x0000000400248947 */ /* 0x000fea0003800000 */
[----:B------:R-:W-:-:S07]  /*13d0*/  IMAD.MOV.U32 R44, RZ, RZ, 0x3b8 ;  /* 0x000003b8ff2c7424 */ /* 0x000fce00078e00ff */
.L_x_16:
[----:B------:R-:W-:Y:S02]  /*13e0*/  IMAD.MOV.U32 R16, RZ, RZ, R42 ;  /* 0x000000ffff107224 */ /* 0x000fe400078e002a */
[----:B------:R-:W-:Y:S02]  /*13f0*/  IMAD.MOV.U32 R17, RZ, RZ, R43 ;  /* 0x000000ffff117224 */ /* 0x000fe400078e002b */
[----:B------:R-:W-:-:S05]  /*1400*/  IMAD.WIDE R16, R21, 0x8, R16 ;  /* 0x0000000815107825 */ /* 0x000fca00078e0210 */
[----:B------:R-:W2:Y:S01]  /*1410*/  LD.E.64.STRONG.GPU R40, desc[UR8][R16.64+-0x100] ;  /* 0xffff000810287980 */ /* 0x000ea2000c10fb00 */
[----:B------:R-:W-:Y:S05]  /*1420*/  YIELD ;  /* 0x0000000000007946 */ /* 0x000fea0003800000 */
[----:B------:R-:W-:Y:S01]  /*1430*/  UMOV UR5, 0xffffffff ;  /* 0xffffffff00057882 */ /* 0x000fe20000000000 */
[----:B------:R-:W-:Y:S02]  /*1440*/  SHF.R.U32.HI R44, RZ, 0x1, R44 ;  /* 0x00000001ff2c7819 */ /* 0x000fe4000001162c */
[----:B--2---:R-:W-:Y:S01]  /*1450*/  ISETP.NE.AND P0, PT, R40, 0x63, PT ;  /* 0x000000632800780c */ /* 0x004fe20003f05270 */
[----:B------:R-:W-:-:S12]  /*1460*/  BRA.DIV UR5, `(.L_x_11) ;  /* 0x0000003605407947 */ /* 0x000fd8000b800000 */
[----:B------:R-:W-:-:S13]  /*1470*/  VOTE.ANY P0, !P0 ;  /* 0x0000000000ff7806 */ /* 0x000fda0004000100 */
.L_x_49:
[----:B------:R-:W-:Y:S05]  /*1480*/  @!P0 BRA `(.L_x_12) ;  /* 0x0000000000748947 */ /* 0x000fea0003800000 */
[----:B------:R-:W-:-:S07]  /*1490*/  IMAD.MOV.U32 R20, RZ, RZ, R44 ;  /* 0x000000ffff147224 */ /* 0x000fce00078e002c */
.L_x_14:
        /* <DEDUP_REMOVED lines=27> */
.L_x_52:
[----:B------:R-:W-:Y:S05]  /*1650*/  @P0 BRA `(.L_x_14) ;  /* 0xfffffffc00900947 */ /* 0x000fea000383ffff */
.L_x_12:
[----:B------:R-:W-:Y:S01]  /*1660*/  UMOV UR5, 0xffffffff ;  /* 0xffffffff00057882 */ /* 0x000fe20000000000 */
[----:B------:R-:W-:Y:S02]  /*1670*/  ISETP.NE.AND P0, PT, R40, 0x65, PT ;  /* 0x000000652800780c */ /* 0x000fe40003f05270 */
[----:B------:R-:W-:Y:S11]  /*1680*/  BRA.DIV UR5, `(.L_x_15) ;  /* 0x0000003205f87947 */ /* 0x000ff6000b800000 */
[----:B------:R-:W-:Y:S01]  /*1690*/  VOTE.ANY R19, PT, !P0 ;  /* 0x0000000000137806 */ /* 0x000fe200040e0100 */
[----:B------:R-:W-:-:S03]  /*16a0*/  VIADD R21, R21, 0xffffffe0 ;  /* 0xffffffe015157836 */ /* 0x000fc60000000000 */
[----:B------:R-:W-:-:S05]  /*16b0*/  LOP3.LUT R19, R19, 0x80000000, R48, 0xec, !PT ;  /* 0x8000000013137812 */ /* 0x000fca00078eec30 */
[----:B------:R-:W-:-:S05]  /*16c0*/  VIADD R16, R19, 0xffffffff ;  /* 0xffffffff13107836 */ /* 0x000fca0000000000 */
[----:B------:R-:W-:-:S06]  /*16d0*/  LOP3.LUT R16, R19, R16, RZ, 0xc, !PT ;  /* 0x0000001013107212 */ /* 0x000fcc00078e0cff */
[----:B------:R-:W0:Y:S02]  /*16e0*/  POPC R16, R16 ;  /* 0x0000001000107309 */ /* 0x000e240000000000 */
[----:B0-----:R-:W0:Y:S01]  /*16f0*/  SHFL.DOWN PT, R20, R41, 0x1, R16 ;  /* 0x0820000029147989 */ /* 0x001e2200000e0010 */
[-C--:B------:R-:W-:Y:S02]  /*1700*/  ISETP.GE.AND P0, PT, R47, R16.reuse, PT ;  /* 0x000000102f00720c */ /* 0x080fe40003f06270 */
[-C--:B------:R-:W-:Y:S02]  /*1710*/  ISETP.GT.AND P2, PT, R37, R16.reuse, PT ;  /* 0x000000102500720c */ /* 0x080fe40003f44270 */
[----:B0-----:R-:W-:Y:S02]  /*1720*/  SEL R20, R20, RZ, !P0 ;  /* 0x000000ff14147207 */ /* 0x001fe40004000000 */
[----:B------:R-:W-:-:S03]  /*1730*/  ISETP.GT.AND P0, PT, R22, R16, PT ;  /* 0x000000101600720c */ /* 0x000fc60003f04270 */
[----:B------:R-:W-:-:S05]  /*1740*/  IMAD.IADD R51, R20, 0x1, R41 ;  /* 0x0000000114337824 */ /* 0x000fca00078e0229 */
[----:B------:R-:W0:Y:S02]  /*1750*/  SHFL.DOWN PT, R20, R51, 0x2, R16 ;  /* 0x0840000033147989 */ /* 0x000e2400000e0010 */
        /* <DEDUP_REMOVED lines=13> */
[----:B0-----:R-:W-:-:S04]  /*1830*/  SEL R20, R20, RZ, !P2 ;  /* 0x000000ff14147207 */ /* 0x001fc80005000000 */
[----:B------:R-:W-:-:S07]  /*1840*/  IADD3 R39, PT, PT, R50, R20, R39 ;  /* 0x0000001432277210 */ /* 0x000fce0007ffe027 */
.L_x_61:
[----:B------:R-:W-:Y:S05]  /*1850*/  @P0 BRA `(.L_x_16) ;  /* 0xfffffff800e00947 */ /* 0x000fea000383ffff */
.L_x_10:
[----:B------:R-:W-:Y:S01]  /*1860*/  ISETP.NE.AND P0, PT, R47, RZ, PT ;  /* 0x000000ff2f00720c */ /* 0x000fe20003f05270 */
[----:B------:R-:W0:Y:S01]  /*1870*/  @!P1 S2R R17, SR_CgaCtaId ;  /* 0x0000000000119919 */ /* 0x000e220000008800 */
[----:B------:R-:W-:Y:S01]  /*1880*/  @!P1 MOV R16, 0x400 ;  /* 0x0000040000109802 */ /* 0x000fe20000000f00 */
[----:B------:R-:W-:Y:S02]  /*1890*/  @!P1 IMAD.IADD R27, R27, 0x1, R39 ;  /* 0x000000011b1b9824 */ /* 0x000fe400078e0227 */
[----:B------:R-:W-:-:S05]  /*18a0*/  @!P1 IMAD.MOV.U32 R26, RZ, RZ, 0x65 ;  /* 0x00000065ff1a9424 */ /* 0x000fca00078e00ff */
[----:B------:R1:W-:Y:S03]  /*18b0*/  @!P1 ST.E.64.STRONG.GPU desc[UR8][R24.64+0x100], R26 ;  /* 0x0001001a18009985 */ /* 0x0003e6000c10fb08 */
[----:B------:R-:W-:Y:S01]  /*18c0*/  @!P0 MOV R19, 0x400 ;  /* 0x0000040000138802 */ /* 0x000fe20000000f00 */
[----:B------:R-:W2:Y:S01]  /*18d0*/  @!P0 S2R R20, SR_CgaCtaId ;  /* 0x0000000000148919 */ /* 0x000ea20000008800 */
[----:B0-----:R-:W-:Y:S01]  /*18e0*/  @!P1 LEA R18, R17, R16, 0x18 ;  /* 0x0000001011129211 */ /* 0x001fe200078ec0ff */
[----:B------:R-:W-:Y:S02]  /*18f0*/  IMAD.MOV.U32 R16, RZ, RZ, R46 ;  /* 0x000000ffff107224 */ /* 0x000fe400078e002e */
[----:B------:R-:W-:Y:S02]  /*1900*/  @!P0 IMAD.MOV.U32 R16, RZ, RZ, R39 ;  /* 0x000000ffff108224 */ /* 0x000fe400078e0027 */
[----:B------:R1:W-:Y:S04]  /*1910*/  @!P1 STS [R18+0x8], R27 ;  /* 0x0000081b12009388 */ /* 0x0003e80000000800 */
[----:B------:R1:W-:Y:S01]  /*1920*/  @!P1 STS [R18+0x4], R39 ;  /* 0x0000042712009388 */ /* 0x0003e20000000800 */
[----:B--2---:R-:W-:-:S05]  /*1930*/  @!P0 LEA R20, R20, R19, 0x18 ;  /* 0x0000001314148211 */ /* 0x004fca00078ec0ff */
[----:B------:R1:W-:Y:S02]  /*1940*/  @!P0 STS [R20+0x4c], R39 ;  /* 0x00004c2714008388 */ /* 0x0003e40000000800 */
.L_x_4:
[----:B------:R-:W-:Y:S05]  /*1950*/  WARPSYNC.ALL ;  /* 0x0000000000007948 */ /* 0x000fea0003800000 */
[----:B------:R-:W0:Y:S08]  /*1960*/  S2UR UR6, SR_CgaCtaId ;  /* 0x00000000000679c3 */ /* 0x000e300000008800 */
[----:B------:R-:W-:Y:S01]  /*1970*/  BAR.SYNC.DEFER_BLOCKING 0x0 ;  /* 0x0000000000007b1d */ /* 0x000fe20000010000 */
[----:B------:R-:W-:-:S05]  /*1980*/  ISETP.NE.AND P0, PT, R49, RZ, PT ;  /* 0x000000ff3100720c */ /* 0x000fca0003f05270 */
[----:B------:R-:W-:Y:S02]  /*1990*/  UMOV UR5, 0x400 ;  /* 0x0000040000057882 */ /* 0x000fe40000000000 */
[----:B0-----:R-:W-:-:S09]  /*19a0*/  ULEA UR5, UR6, UR5, 0x18 ;  /* 0x0000000506057291 */ /* 0x001fd2000f8ec0ff */
[----:B------:R-:W0:Y:S02]  /*19b0*/  LDS R17, [UR5+0x4c] ;  /* 0x00004c05ff117984 */ /* 0x000e240008000800 */
[----:B0-----:R-:W-:-:S05]  /*19c0*/  SEL R17, R17, RZ, P0 ;  /* 0x000000ff11117207 */ /* 0x001fca0000000000 */
[----:B------:R-:W-:-:S07]  /*19d0*/  IMAD.IADD R16, R17, 0x1, R16 ;  /* 0x0000000111107824 */ /* 0x000fce00078e0210 */
.L_x_3:
[----:B------:R-:W-:Y:S05]  /*19e0*/  BSYNC.RECONVERGENT B0 ;  /* 0x0000000000007941 */ /* 0x000fea0003800200 */
.L_x_1:
[----:B------:R-:W-:Y:S01]  /*19f0*/  IMAD.IADD R17, R4, 0x1, R16 ;  /* 0x0000000104117824 */ /* 0x000fe200078e0210 */
[----:B------:R-:W-:Y:S03]  /*1a00*/  BAR.SYNC.DEFER_BLOCKING 0x0 ;  /* 0x0000000000007b1d */ /* 0x000fe60000010000 */
[----:B------:R-:W-:-:S03]  /*1a10*/  IMAD.IADD R4, R5, 0x1, R17 ;  /* 0x0000000105047824 */ /* 0x000fc600078e0211 */
[----:B------:R-:W2:Y:S01]  /*1a20*/  LDCU.64 UR6, c[0x0][0x388] ;  /* 0x00007100ff0677ac */ /* 0x000ea20008000a00 */
[----:B------:R-:W-:-:S04]  /*1a30*/  IMAD.IADD R5, R6, 0x1, R4 ;  /* 0x0000000106057824 */ /* 0x000fc800078e0204 */
[----:B------:R-:W-:-:S04]  /*1a40*/  IMAD.IADD R6, R7, 0x1, R5 ;  /* 0x0000000107067824 */ /* 0x000fc800078e0205 */
[----:B------:R-:W-:-:S04]  /*1a50*/  IMAD.IADD R7, R8, 0x1, R6 ;  /* 0x0000000108077824 */ /* 0x000fc800078e0206 */
[----:B------:R-:W-:-:S04]  /*1a60*/  IMAD.IADD R8, R9, 0x1, R7 ;  /* 0x0000000109087824 */ /* 0x000fc800078e0207 */
[----:B------:R-:W-:Y:S01]  /*1a70*/  IMAD.IADD R9, R10, 0x1, R8 ;  /* 0x000000010a097824 */ /* 0x000fe200078e0208 */
[----:B------:R-:W-:Y:S03]  /*1a80*/  STS.64 [R0], R16 ;  /* 0x0000001000007388 */ /* 0x000fe60000000a00 */
[----:B------:R-:W-:Y:S01]  /*1a90*/  IMAD.IADD R10, R11, 0x1, R9 ;  /* 0x000000010b0a7824 */ /* 0x000fe200078e0209 */
[----:B------:R2:W-:Y:S03]  /*1aa0*/  STS.64 [R0+0x8], R4 ;  /* 0x0000080400007388 */ /* 0x0005e60000000a00 */
[----:B------:R-:W-:Y:S01]  /*1ab0*/  IMAD.IADD R11, R12, 0x1, R10 ;  /* 0x000000010c0b7824 */ /* 0x000fe200078e020a */
[----:B------:R-:W-:Y:S03]  /*1ac0*/  STS.64 [R0+0x10], R6 ;  /* 0x0000100600007388 */ /* 0x000fe60000000a00 */
[----:B------:R-:W-:Y:S01]  /*1ad0*/  IMAD.IADD R12, R13, 0x1, R11 ;  /* 0x000000010d0c7824 */ /* 0x000fe200078e020b */
[----:B------:R-:W-:Y:S03]  /*1ae0*/  STS.64 [R0+0x18], R8 ;  /* 0x0000180800007388 */ /* 0x000fe60000000a00 */
[----:B------:R-:W-:Y:S01]  /*1af0*/  IMAD.IADD R13, R14, 0x1, R12 ;  /* 0x000000010e0d7824 */ /* 0x000fe200078e020c */
[----:B------:R-:W-:Y:S01]  /*1b00*/  STS.64 [R0+0x20], R10 ;  /* 0x0000200a00007388 */ /* 0x000fe20000000a00 */
[----:B--2---:R-:W-:-:S02]  /*1b10*/  IADD3 R4, P0, PT, R45, UR6, RZ ;  /* 0x000000062d047c10 */ /* 0x004fc4000ff1e0ff */
[----:B------:R-:W-:Y:S01]  /*1b20*/  IMAD.IADD R14, R15, 0x1, R13 ;  /* 0x000000010f0e7824 */ /* 0x000fe200078e020d */
[----:B------:R-:W-:Y:S01]  /*1b30*/  STS.64 [R0+0x28], R12 ;  /* 0x0000280c00007388 */ /* 0x000fe20000000a00 */
[----:B------:R-:W-:Y:S02]  /*1b40*/  IADD3.X R5, PT, PT, R3, UR7, RZ, P0, !PT ;  /* 0x0000000703057c10 */ /* 0x000fe400087fe4ff */
[----:B------:R-:W-:-:S04]  /*1b50*/  IMAD.IADD R15, R28, 0x1, R14 ;  /* 0x000000011c0f7824 */ /* 0x000fc800078e020e */
[----:B01----:R-:W-:Y:S01]  /*1b60*/  IMAD.IADD R18, R29, 0x1, R15 ;  /* 0x000000011d127824 */ /* 0x003fe200078e020f */
[----:B------:R-:W-:Y:S03]  /*1b70*/  STS.64 [R0+0x30], R14 ;  /* 0x0000300e00007388 */ /* 0x000fe60000000a00 */
[----:B------:R-:W-:-:S04]  /*1b80*/  IMAD.IADD R19, R30, 0x1, R18 ;  /* 0x000000011e137824 */ /* 0x000fc800078e0212 */
[----:B------:R-:W-:Y:S01]  /*1b90*/  IMAD.IADD R20, R31, 0x1, R19 ;  /* 0x000000011f147824 */ /* 0x000fe200078e0213 */
[----:B------:R-:W-:Y:S03]  /*1ba0*/  STS.64 [R0+0x38], R18 ;  /* 0x0000381200007388 */ /* 0x000fe60000000a00 */
[----:B------:R-:W-:-:S04]  /*1bb0*/  IMAD.IADD R21, R32, 0x1, R20 ;  /* 0x0000000120157824 */ /* 0x000fc800078e0214 */
[----:B------:R-:W-:Y:S01]  /*1bc0*/  IMAD.IADD R22, R33, 0x1, R21 ;  /* 0x0000000121167824 */ /* 0x000fe200078e0215 */
[----:B------:R-:W-:Y:S03]  /*1bd0*/  STS.64 [R0+0x40], R20 ;  /* 0x0000401400007388 */ /* 0x000fe60000000a00 */
[----:B------:R-:W-:-:S04]  /*1be0*/  IMAD.IADD R23, R34, 0x1, R22 ;  /* 0x0000000122177824 */ /* 0x000fc800078e0216 */
[----:B------:R-:W-:Y:S01]  /*1bf0*/  IMAD.IADD R24, R35, 0x1, R23 ;  /* 0x0000000123187824 */ /* 0x000fe200078e0217 */
[----:B------:R-:W-:Y:S03]  /*1c00*/  STS.64 [R0+0x48], R22 ;  /* 0x0000481600007388 */ /* 0x000fe60000000a00 */
[----:B------:R-:W-:-:S05]  /*1c10*/  IMAD.IADD R25, R36, 0x1, R24 ;  /* 0x0000000124197824 */ /* 0x000fca00078e0218 */
[----:B------:R-:W-:Y:S01]  /*1c20*/  STS.64 [R0+0x50], R24 ;  /* 0x0000501800007388 */ /* 0x000fe20000000a00 */
[----:B------:R-:W-:-:S03]  /*1c30*/  NOP ;  /* 0x0000000000007918 */ /* 0x000fc60000000000 */
[----:B------:R-:W0:Y:S04]  /*1c40*/  LDS R7, [R2] ;  /* 0x0000000002077984 */ /* 0x000e280000000800 */
[----:B------:R-:W1:Y:S04]  /*1c50*/  LDS R9, [R2+0x80] ;  /* 0x0000800002097984 */ /* 0x000e680000000800 */
[----:B------:R-:W2:Y:S04]  /*1c60*/  LDS R11, [R2+0x100] ;  /* 0x00010000020b7984 */ /* 0x000ea80000000800 */
[----:B------:R-:W3:Y:S04]  /*1c70*/  LDS R13, [R2+0x180] ;  /* 0x00018000020d7984 */ /* 0x000ee80000000800 */
[----:B------:R-:W4:Y:S04]  /*1c80*/  LDS R15, [R2+0x200] ;  /* 0x00020000020f7984 */ /* 0x000f280000000800 */
[----:B------:R-:W5:Y:S04]  /*1c90*/  LDS R17, [R2+0x280] ;  /* 0x0002800002117984 */ /* 0x000f680000000800 */
        /* <DEDUP_REMOVED lines=16> */
[----:B0-----:R-:W-:Y:S04]  /*1da0*/  STG.E desc[UR8][R4.64], R7 ;  /* 0x0000000704007986 */ /* 0x001fe8000c101908 */
[----:B-1----:R-:W-:Y:S04]  /*1db0*/  STG.E desc[UR8][R4.64+0x80], R9 ;  /* 0x0000800904007986 */ /* 0x002fe8000c101908 */
[----:B--2---:R-:W-:Y:S04]  /*1dc0*/  STG.E desc[UR8][R4.64+0x100], R11 ;  /* 0x0001000b04007986 */ /* 0x004fe8000c101908 */
[----:B---3--:R-:W-:Y:S04]  /*1dd0*/  STG.E desc[UR8][R4.64+0x180], R13 ;  /* 0x0001800d04007986 */ /* 0x008fe8000c101908 */
[----:B----4-:R-:W-:Y:S04]  /*1de0*/  STG.E desc[UR8][R4.64+0x200], R15 ;  /* 0x0002000f04007986 */ /* 0x010fe8000c101908 */
[----:B-----5:R-:W-:Y:S04]  /*1df0*/  STG.E desc[UR8][R4.64+0x280], R17 ;  /* 0x0002801104007986 */ /* 0x020fe8000c101908 */
[----:B------:R-:W-:Y:S04]  /*1e00*/  STG.E desc[UR8][R4.64+0x300], R19 ;  /* 0x0003001304007986 */ /* 0x000fe8000c101908 */
        /* <DEDUP_REMOVED lines=14> */
[----:B------:R-:W-:Y:S01]  /*1ef0*/  STG.E desc[UR8][R4.64+0xa80], R51 ;  /* 0x000a803304007986 */ /* 0x000fe2000c101908 */
[----:B------:R-:W-:Y:S05]  /*1f00*/  EXIT ;  /* 0x000000000000794d */ /* 0x000fea0003800000 */
.L_x_0:
[----:B------:R-:W-:-:S13]  /*1f10*/  ISETP.NE.AND P0, PT, R0, RZ, PT ;  /* 0x000000ff0000720c */ /* 0x000fda0003f05270 */
[----:B------:R-:W-:Y:S05]  /*1f20*/  @!P0 EXIT ;  /* 0x000000000000894d */ /* 0x000fea0003800000 */
[----:B------:R-:W0:Y:S02]  /*1f30*/  LDC.64 R2, c[0x0][0x380] ;  /* 0x0000e000ff027b82 */ /* 0x000e240000000a00 */
[----:B0-----:R-:W-:-:S05]  /*1f40*/  IMAD.WIDE.U32 R2, R5, 0x4, R2 ;  /* 0x0000000405027825 */ /* 0x001fca00078e0002 */
[----:B------:R0:W2:Y:S01]  /*1f50*/  LDG.E R4, desc[UR8][R2.64] ;  /* 0x0000000802047981 */ /* 0x0000a2000c1e1900 */
[----:B------:R-:W3:Y:S02]  /*1f60*/  S2R R13, SR_TID.X ;  /* 0x00000000000d7919 */ /* 0x000ee40000002100 */
[C---:B---3--:R-:W-:Y:S02]  /*1f70*/  LOP3.LUT R5, R13.reuse, 0x1f, RZ, 0xc0, !PT ;  /* 0x0000001f0d057812 */ /* 0x048fe400078ec0ff */
[----:B------:R-:W-:-:S05]  /*1f80*/  LOP3.LUT R6, R13, 0x3e0, RZ, 0xc0, !PT ;  /* 0x000003e00d067812 */ /* 0x000fca00078ec0ff */
[----:B------:R-:W-:-:S04]  /*1f90*/  IMAD R11, R6, 0x16, R5 ;  /* 0x00000016060b7824 */ /* 0x000fc800078e0205 */
[C---:B------:R-:W-:Y:S01]  /*1fa0*/  VIADD R5, R11.reuse, 0x20 ;  /* 0x000000200b057836 */ /* 0x040fe20000000000 */
[C---:B------:R-:W-:Y:S01]  /*1fb0*/  ISETP.GE.U32.AND P6, PT, R11.reuse, R0, PT ;  /* 0x000000000b00720c */ /* 0x040fe20003fc6070 */
[C---:B------:R-:W-:Y:S01]  /*1fc0*/  VIADD R9, R11.reuse, 0xa0 ;  /* 0x000000a00b097836 */ /* 0x040fe20000000000 */
[C---:B0-----:R-:W-:Y:S01]  /*1fd0*/  LEA R2, P1, R11.reuse, R2, 0x2 ;  /* 0x000000020b027211 */ /* 0x041fe200078210ff */
[----:B------:R-:W-:Y:S01]  /*1fe0*/  VIADD R7, R11, 0x80 ;  /* 0x000000800b077836 */ /* 0x000fe20000000000 */
[-C--:B------:R-:W-:Y:S01]  /*1ff0*/  ISETP.GE.U32.AND P5, PT, R5, R0.reuse, PT ;  /* 0x000000000500720c */ /* 0x080fe20003fa6070 */
[----:B------:R-:W-:Y:S01]  /*2000*/  VIADD R5, R11, 0xe0 ;  /* 0x000000e00b057836 */ /* 0x000fe20000000000 */
[-C--:B------:R-:W-:Y:S01]  /*2010*/  ISETP.GE.U32.AND P4, PT, R9, R0.reuse, PT ;  /* 0x000000000900720c */ /* 0x080fe20003f86070 */
[----:B------:R-:W-:Y:S01]  /*2020*/  IMAD.X R3, RZ, RZ, R3, P1 ;  /* 0x000000ffff037224 */ /* 0x000fe200008e0603 */
[-C--:B------:R-:W-:Y:S01]  /*2030*/  ISETP.GE.U32.AND P0, PT, R7, R0.reuse, PT ;  /* 0x000000000700720c */ /* 0x080fe20003f06070 */
[----:B------:R-:W-:Y:S01]  /*2040*/  VIADD R7, R11, 0x120 ;  /* 0x000001200b077836 */ /* 0x000fe20000000000 */
[----:B------:R-:W-:Y:S01]  /*2050*/  ISETP.GE.U32.AND P3, PT, R5, R0, PT ;  /* 0x000000000500720c */ /* 0x000fe20003f66070 */
[----:B------:R-:W-:-:S02]  /*2060*/  VIADD R5, R11, 0x200 ;  /* 0x000002000b057836 */ /* 0x000fc40000000000 */
[----:B------:R-:W-:Y:S01]  /*2070*/  VIADD R9, R11, 0x1c0 ;  /* 0x000001c00b097836 */ /* 0x000fe20000000000 */
[----:B------:R-:W-:-:S04]  /*2080*/  ISETP.GE.U32.AND P2, PT, R7, R0, PT ;  /* 0x000000000700720c */ /* 0x000fc80003f46070 */
[----:B------:R-:W-:Y:S01]  /*2090*/  ISETP.GE.U32.AND P1, PT, R9, R0, PT ;  /* 0x000000000900720c */ /* 0x000fe20003f26070 */
[C---:B------:R-:W-:Y:S02]  /*20a0*/  VIADD R7, R11.reuse, 0x260 ;  /* 0x000002600b077836 */ /* 0x040fe40000000000 */
[C---:B------:R-:W-:Y:S02]  /*20b0*/  VIADD R51, R11.reuse, 0x40 ;  /* 0x000000400b337836 */ /* 0x040fe40000000000 */
[C---:B------:R-:W-:Y:S02]  /*20c0*/  VIADD R50, R11.reuse, 0x60 ;  /* 0x000000600b327836 */ /* 0x040fe40000000000 */
[C---:B------:R-:W-:Y:S02]  /*20d0*/  VIADD R49, R11.reuse, 0xc0 ;  /* 0x000000c00b317836 */ /* 0x040fe40000000000 */
[C---:B------:R-:W-:Y:S02]  /*20e0*/  VIADD R48, R11.reuse, 0x100 ;  /* 0x000001000b307836 */ /* 0x040fe40000000000 */
[----:B------:R-:W-:-:S02]  /*20f0*/  VIADD R47, R11, 0x140 ;  /* 0x000001400b2f7836 */ /* 0x000fc40000000000 */
[C---:B------:R-:W-:Y:S02]  /*2100*/  VIADD R46, R11.reuse, 0x160 ;  /* 0x000001600b2e7836 */ /* 0x040fe40000000000 */
[C---:B------:R-:W-:Y:S02]  /*2110*/  VIADD R45, R11.reuse, 0x180 ;  /* 0x000001800b2d7836 */ /* 0x040fe40000000000 */
[C---:B------:R-:W-:Y:S02]  /*2120*/  VIADD R43, R11.reuse, 0x1a0 ;  /* 0x000001a00b2b7836 */ /* 0x040fe40000000000 */
[C---:B------:R-:W-:Y:S02]  /*2130*/  VIADD R42, R11.reuse, 0x1e0 ;  /* 0x000001e00b2a7836 */ /* 0x040fe40000000000 */
[C---:B------:R-:W-:Y:S02]  /*2140*/  VIADD R41, R11.reuse, 0x240 ;  /* 0x000002400b297836 */ /* 0x040fe40000000000 */
[----:B------:R-:W-:-:S02]  /*2150*/  VIADD R40, R11, 0x2a0 ;  /* 0x000002a00b287836 */ /* 0x000fc40000000000 */
[----:B--2---:R-:W-:Y:S02]  /*2160*/  IMAD.MOV.U32 R16, RZ, RZ, R4 ;  /* 0x000000ffff107224 */ /* 0x004fe400078e0004 */
[----:B------:R-:W2:Y:S01]  /*2170*/  @!P6 LDG.E R4, desc[UR8][R2.64] ;  /* 0x000000080204e981 */ /* 0x000ea2000c1e1900 */
[-C--:B------:R-:W-:Y:S01]  /*2180*/  ISETP.GE.U32.AND P6, PT, R5, R0.reuse, PT ;  /* 0x000000000500720c */ /* 0x080fe20003fc6070 */
[--C-:B------:R-:W-:Y:S02]  /*2190*/  IMAD.MOV.U32 R6, RZ, RZ, R16.reuse ;  /* 0x000000ffff067224 */ /* 0x100fe400078e0010 */
[----:B------:R-:W-:Y:S02]  /*21a0*/  VIADD R5, R11, 0x220 ;  /* 0x000002200b057836 */ /* 0x000fe40000000000 */
[----:B------:R-:W-:Y:S02]  /*21b0*/  IMAD.MOV.U32 R14, RZ, RZ, R16 ;  /* 0x000000ffff0e7224 */ /* 0x000fe400078e0010 */
[----:B------:R-:W3:Y:S01]  /*21c0*/  @!P5 LDG.E R6, desc[UR8][R2.64+0x80] ;  /* 0x000080080206d981 */ /* 0x000ee2000c1e1900 */
[----:B------:R-:W-:Y:S01]  /*21d0*/  ISETP.GE.U32.AND P5, PT, R5, R0, PT ;  /* 0x000000000500720c */ /* 0x000fe20003fa6070 */
[----:B------:R-:W-:-:S02]  /*21e0*/  VIADD R5, R11, 0x280 ;  /* 0x000002800b057836 */ /* 0x000fc40000000000 */
[----:B------:R-:W4:Y:S01]  /*21f0*/  @!P4 LDG.E R14, desc[UR8][R2.64+0x280] ;  /* 0x00028008020ec981 */ /* 0x000f22000c1e1900 */
[--C-:B------:R-:W-:Y:S02]  /*2200*/  IMAD.MOV.U32 R12, RZ, RZ, R16.reuse ;  /* 0x000000ffff0c7224 */ /* 0x100fe400078e0010 */
[-C--:B------:R-:W-:Y:S01]  /*2210*/  ISETP.GE.U32.AND P4, PT, R5, R0.reuse, PT ;  /* 0x000000000500720c */ /* 0x080fe20003f86070 */
[--C-:B------:R-:W-:Y:S02]  /*2220*/  IMAD.MOV.U32 R20, RZ, RZ, R16.reuse ;  /* 0x000000ffff147224 */ /* 0x100fe400078e0010 */
[--C-:B------:R-:W-:Y:S01]  /*2230*/  IMAD.MOV.U32 R24, RZ, RZ, R16.reuse ;  /* 0x000000ffff187224 */ /* 0x100fe200078e0010 */
[----:B------:R-:W4:Y:S01]  /*2240*/  @!P0 LDG.E R12, desc[UR8][R2.64+0x200] ;  /* 0x00020008020c8981 */ /* 0x000f22000c1e1900 */
[--C-:B------:R-:W-:Y:S02]  /*2250*/  IMAD.MOV.U32 R34, RZ, RZ, R16.reuse ;  /* 0x000000ffff227224 */ /* 0x100fe400078e0010 */
[----:B------:R-:W-:Y:S01]  /*2260*/  IMAD.MOV.U32 R5, RZ, RZ, R16 ;  /* 0x000000ffff057224 */ /* 0x000fe200078e0010 */
[----:B------:R-:W4:Y:S01]  /*2270*/  @!P3 LDG.E R20, desc[UR8][R2.64+0x380] ;  /* 0x000380080214b981 */ /* 0x000f22000c1e1900 */
[----:B------:R-:W-:-:S02]  /*2280*/  ISETP.GE.U32.AND P0, PT, R7, R0, PT ;  /* 0x000000000700720c */ /* 0x000fc40003f06070 */
[-C--:B------:R-:W-:Y:S01]  /*2290*/  ISETP.GE.U32.AND P3, PT, R51, R0.reuse, PT ;  /* 0x000000003300720c */ /* 0x080fe20003f66070 */
[----:B------:R-:W4:Y:S01]  /*22a0*/  @!P2 LDG.E R24, desc[UR8][R2.64+0x480] ;  /* 0x000480080218a981 */ /* 0x000f22000c1e1900 */
[----:B------:R-:W-:-:S03]  /*22b0*/  ISETP.GE.U32.AND P2, PT, R50, R0, PT ;  /* 0x000000003200720c */ /* 0x000fc60003f46070 */
[----:B------:R-:W4:Y:S01]  /*22c0*/  @!P1 LDG.E R34, desc[UR8][R2.64+0x700] ;  /* 0x0007000802229981 */ /* 0x000f22000c1e1900 */
[----:B------:R-:W-:-:S03]  /*22d0*/  ISETP.GE.U32.AND P1, PT, R49, R0, PT ;  /* 0x000000003100720c */ /* 0x000fc60003f26070 */
[----:B------:R-:W4:Y:S01]  /*22e0*/  @!P6 LDG.E R5, desc[UR8][R2.64+0x800] ;  /* 0x000800080205e981 */ /* 0x000f22000c1e1900 */
[----:B------:R-:W-:Y:S01]  /*22f0*/  ISETP.GE.U32.AND P6, PT, R48, R0, PT ;  /* 0x000000003000720c */ /* 0x000fe20003fc6070 */
[--C-:B------:R-:W-:Y:S02]  /*2300*/  IMAD.MOV.U32 R7, RZ, RZ, R16.reuse ;  /* 0x000000ffff077224 */ /* 0x100fe400078e0010 */
[--C-:B------:R-:W-:Y:S02]  /*2310*/  IMAD.MOV.U32 R9, RZ, RZ, R16.reuse ;  /* 0x000000ffff097224 */ /* 0x100fe400078e0010 */
[--C-:B------:R-:W-:Y:S02]  /*2320*/  IMAD.MOV.U32 R11, RZ, RZ, R16.reuse ;  /* 0x000000ffff0b7224 */ /* 0x100fe400078e0010 */
[--C-:B------:R-:W-:Y:S01]  /*2330*/  IMAD.MOV.U32 R8, RZ, RZ, R16.reuse ;  /* 0x000000ffff087224 */ /* 0x100fe200078e0010 */
[----:B------:R-:W4:Y:S01]  /*2340*/  @!P5 LDG.E R7, desc[UR8][R2.64+0x880] ;  /* 0x000880080207d981 */ /* 0x000f22000c1e1900 */
[----:B------:R-:W-:-:S02]  /*2350*/  IMAD.MOV.U32 R10, RZ, RZ, R16 ;  /* 0x000000ffff0a7224 */ /* 0x000fc400078e0010 */
[--C-:B------:R-:W-:Y:S01]  /*2360*/  IMAD.MOV.U32 R18, RZ, RZ, R16.reuse ;  /* 0x000000ffff127224 */ /* 0x100fe200078e0010 */
[----:B------:R-:W4:Y:S01]  /*2370*/  @!P0 LDG.E R9, desc[UR8][R2.64+0x980] ;  /* 0x0009800802098981 */ /* 0x000f22000c1e1900 */
[----:B------:R-:W-:Y:S01]  /*2380*/  IMAD.MOV.U32 R22, RZ, RZ, R16 ;  /* 0x000000ffff167224 */ /* 0x000fe200078e0010 */
[-C--:B------:R-:W-:Y:S02]  /*2390*/  ISETP.GE.U32.AND P5, PT, R47, R0.reuse, PT ;  /* 0x000000002f00720c */ /* 0x080fe40003fa6070 */
[----:B------:R-:W4:Y:S01]  /*23a0*/  @!P4 LDG.E R11, desc[UR8][R2.64+0xa00] ;  /* 0x000a0008020bc981 */ /* 0x000f22000c1e1900 */
[-C--:B------:R-:W-:Y:S02]  /*23b0*/  ISETP.GE.U32.AND P0, PT, R46, R0.reuse, PT ;  /* 0x000000002e00720c */ /* 0x080fe40003f06070 */
[-C--:B------:R-:W-:Y:S01]  /*23c0*/  ISETP.GE.U32.AND P4, PT, R45, R0.reuse, PT ;  /* 0x000000002d00720c */ /* 0x080fe20003f86070 */
[----:B------:R-:W4:Y:S01]  /*23d0*/  @!P3 LDG.E R8, desc[UR8][R2.64+0x100] ;  /* 0x000100080208b981 */ /* 0x000f22000c1e1900 */
[----:B------:R-:W-:-:S03]  /*23e0*/  ISETP.GE.U32.AND P3, PT, R43, R0, PT ;  /* 0x000000002b00720c */ /* 0x000fc60003f66070 */
        /* <DEDUP_REMOVED lines=12> */
[----:B------:R-:W-:Y:S01]  /*24b0*/  IMAD.MOV.U32 R17, RZ, RZ, R16 ;  /* 0x000000ffff117224 */ /* 0x000fe200078e0010 */
[----:B------:R-:W4:Y:S04]  /*24c0*/  @!P0 LDG.E R28, desc[UR8][R2.64+0x580] ;  /* 0x00058008021c8981 */ /* 0x000f28000c1e1900 */
[----:B------:R-:W4:Y:S04]  /*24d0*/  @!P4 LDG.E R30, desc[UR8][R2.64+0x600] ;  /* 0x00060008021ec981 */ /* 0x000f28000c1e1900 */
[----:B------:R-:W4:Y:S04]  /*24e0*/  @!P3 LDG.E R32, desc[UR8][R2.64+0x680] ;  /* 0x000680080220b981 */ /* 0x000f28000c1e1900 */
[----:B------:R-:W4:Y:S04]  /*24f0*/  @!P2 LDG.E R52, desc[UR8][R2.64+0x780] ;  /* 0x000780080234a981 */ /* 0x000f28000c1e1900 */
[----:B------:R-:W4:Y:S04]  /*2500*/  @!P1 LDG.E R17, desc[UR8][R2.64+0x900] ;  /* 0x0009000802119981 */ /* 0x000f28000c1e1900 */
[----:B------:R-:W4:Y:S01]  /*2510*/  @!P6 LDG.E R16, desc[UR8][R2.64+0xa80] ;  /* 0x000a80080210e981 */ /* 0x000f22000c1e1900 */
[----:B------:R-:W0:Y:S01]  /*2520*/  S2R R36, SR_LANEID ;  /* 0x0000000000247919 */ /* 0x000e220000000000 */
[----:B------:R-:W1:Y:S01]  /*2530*/  S2UR UR5, SR_CgaCtaId ;  /* 0x00000000000579c3 */ /* 0x000e620000008800 */
[----:B------:R-:W-:Y:S01]  /*2540*/  SHF.R.U32.HI R44, RZ, 0x5, R13 ;  /* 0x00000005ff2c7819 */ /* 0x000fe2000001160d */
[----:B------:R-:W-:Y:S01]  /*2550*/  UMOV UR4, 0x400 ;  /* 0x0000040000047882 */ /* 0x000fe20000000000 */
[----:B------:R-:W-:Y:S01]  /*2560*/  ISETP.NE.AND P0, PT, R38, RZ, PT ;  /* 0x000000ff2600720c */ /* 0x000fe20003f05270 */
[----:B-1----:R-:W-:-:S02]  /*2570*/  ULEA UR4, UR5, UR4, 0x18 ;  /* 0x0000000405047291 */ /* 0x002fc4000f8ec0ff */
[----:B0-----:R-:W-:-:S05]  /*2580*/  IMAD R37, R44, 0x2c0, R36 ;  /* 0x000002c02c257824 */ /* 0x001fca00078e0224 */
        /* <DEDUP_REMOVED lines=39> */
[----:B------:R-:W-:Y:S02]  /*2800*/  ISETP.NE.AND P1, PT, R36, 0x1f, PT ;  /* 0x0000001f2400780c */ /* 0x000fe40003f25270 */
[----:B---3--:R-:W-:Y:S02]  /*2810*/  IADD3 R16, PT, PT, R6, R5, R16 ;  /* 0x0000000506107210 */ /* 0x008fe40007ffe010 */
[----:B------:R-:W-:Y:S02]  /*2820*/  ISETP.NE.AND P2, PT, R44, 0xb, PT ;  /* 0x0000000b2c00780c */ /* 0x000fe40003f45270 */
        /* <DEDUP_REMOVED lines=20> */
[----:B------:R-:W-:Y:S01]  /*2970*/  ISETP.NE.AND P0, PT, R44, 0x2, PT ;  /* 0x000000022c00780c */ /* 0x000fe20003f05270 */
[----:B------:R-:W0:Y:S02]  /*2980*/  S2R R53, SR_TID.X ;  /* 0x0000000000357919 */ /* 0x000e240000002100 */
[----:B------:R-:W-:Y:S01]  /*2990*/  IMAD.IADD R35, R38, 0x1, -R35 ;  /* 0x0000000126237824 */ /* 0x000fe200078e0a23 */
[----:B------:R-:W-:Y:S01]  /*29a0*/  @!P1 STS [R52+0x10], R38 ;  /* 0x0000102634009388 */ /* 0x000fe20000000800 */
[----:B------:R-:W-:Y:S01]  /*29b0*/  BAR.SYNC.DEFER_BLOCKING 0x0 ;  /* 0x0000000000007b1d */ /* 0x000fe20000010000 */
[----:B------:R-:W-:-:S05]  /*29c0*/  ISETP.NE.AND P1, PT, R44, 0x9, PT ;  /* 0x000000092c00780c */ /* 0x000fca0003f25270 */
[----:B------:R-:W1:Y:S04]  /*29d0*/  LDS.128 R16, [UR4+0x10] ;  /* 0x00001004ff107984 */ /* 0x000e680008000c00 */
[----:B------:R-:W2:Y:S04]  /*29e0*/  LDS.128 R20, [UR4+0x20] ;  /* 0x00002004ff147984 */ /* 0x000ea80008000c00 */
[----:B------:R-:W3:Y:S01]  /*29f0*/  LDS.128 R24, [UR4+0x30] ;  /* 0x00003004ff187984 */ /* 0x000ee20008000c00 */
[----:B-1----:R-:W-:-:S04]  /*2a00*/  IMAD.IADD R17, R16, 0x1, R17 ;  /* 0x0000000110117824 */ /* 0x002fc800078e0211 */
[----:B------:R-:W-:Y:S01]  /*2a10*/  IMAD.IADD R18, R18, 0x1, R17 ;  /* 0x0000000112127824 */ /* 0x000fe200078e0211 */
[----:B------:R-:W-:Y:S02]  /*2a20*/  SEL R16, R17, R16, !P0 ;  /* 0x0000001011107207 */ /* 0x000fe40004000000 */
[----:B------:R-:W-:Y:S01]  /*2a30*/  ISETP.NE.AND P0, PT, R44, 0x3, PT ;  /* 0x000000032c00780c */ /* 0x000fe20003f05270 */
[----:B------:R-:W-:-:S03]  /*2a40*/  IMAD.IADD R19, R19, 0x1, R18 ;  /* 0x0000000113137824 */ /* 0x000fc600078e0212 */
[----:B------:R-:W-:Y:S01]  /*2a50*/  SEL R16, R18, R16, !P0 ;  /* 0x0000001012107207 */ /* 0x000fe20004000000 */
[----:B--2---:R-:W-:Y:S01]  /*2a60*/  IMAD.IADD R20, R19, 0x1, R20 ;  /* 0x0000000113147824 */ /* 0x004fe200078e0214 */
        /* <DEDUP_REMOVED lines=8> */
[----:B---3--:R-:W-:Y:S01]  /*2af0*/  IMAD.IADD R24, R23, 0x1, R24 ;  /* 0x0000000117187824 */ /* 0x008fe200078e0218 */
[----:B------:R-:W-:Y:S02]  /*2b00*/  SEL R16, R21, R16, !P0 ;  /* 0x0000001015107207 */ /* 0x000fe40004000000 */
[----:B------:R-:W-:Y:S01]  /*2b10*/  ISETP.NE.AND P0, PT, R44, 0x7, PT ;  /* 0x000000072c00780c */ /* 0x000fe20003f05270 */
[----:B------:R-:W-:-:S03]  /*2b20*/  IMAD.IADD R25, R25, 0x1, R24 ;  /* 0x0000000119197824 */ /* 0x000fc600078e0218 */
[----:B------:R-:W-:Y:S02]  /*2b30*/  SEL R16, R22, R16, !P0 ;  /* 0x0000001016107207 */ /* 0x000fe40004000000 */
[----:B------:R-:W-:-:S04]  /*2b40*/  ISETP.NE.AND P0, PT, R44, 0x8, PT ;  /* 0x000000082c00780c */ /* 0x000fc80003f05270 */
[----:B------:R-:W-:Y:S02]  /*2b50*/  SEL R16, R23, R16, !P0 ;  /* 0x0000001017107207 */ /* 0x000fe40004000000 */
[----:B------:R-:W-:Y:S02]  /*2b60*/  ISETP.NE.AND P0, PT, R44, 0xa, PT ;  /* 0x0000000a2c00780c */ /* 0x000fe40003f05270 */
[----:B------:R-:W-:Y:S02]  /*2b70*/  SEL R16, R24, R16, !P1 ;  /* 0x0000001018107207 */ /* 0x000fe40004800000 */
[----:B------:R-:W-:Y:S02]  /*2b80*/  ISETP.NE.AND P1, PT, R36, RZ, PT ;  /* 0x000000ff2400720c */ /* 0x000fe40003f25270 */
[----:B------:R-:W-:Y:S01]  /*2b90*/  SEL R16, R25, R16, !P0 ;  /* 0x0000001019107207 */ /* 0x000fe20004000000 */
[----:B------:R-:W-:Y:S01]  /*2ba0*/  @!P2 IMAD.IADD R16, R26, 0x1, R25 ;  /* 0x000000011a10a824 */ /* 0x000fe200078e0219 */
[----:B0-----:R-:W-:-:S02]  /*2bb0*/  ISETP.GE.U32.AND P0, PT, R53, 0x20, PT ;  /* 0x000000203500780c */ /* 0x001fc40003f06070 */
[----:B------:R-:W-:Y:S02]  /*2bc0*/  SEL R35, R35, RZ, P1 ;  /* 0x000000ff23237207 */ /* 0x000fe40000800000 */
[----:B------:R-:W-:-:S04]  /*2bd0*/  SEL R16, R16, RZ, P0 ;  /* 0x000000ff10107207 */ /* 0x000fc80000000000 */
[----:B-----5:R-:W-:Y:S01]  /*2be0*/  IADD3 R16, PT, PT, R16, R35, R39 ;  /* 0x0000002310107210 */ /* 0x020fe20007ffe027 */
[----:B------:R-:W-:Y:S06]  /*2bf0*/  BRA `(.L_x_18) ;  /* 0x0000000c00f87947 */ /* 0x000fec0003800000 */
.L_x_17:
[----:B0-2---:R-:W-:Y:S02]  /*2c00*/  IADD3 R16, PT, PT, R4, R3, R2 ;  /* 0x0000000304107210 */ /* 0x005fe40007ffe002 */
[----:B------:R-:W-:Y:S02]  /*2c10*/  ISETP.NE.AND P1, PT, R36, 0x1f, PT ;  /* 0x0000001f2400780c */ /* 0x000fe40003f25270 */
        /* <DEDUP_REMOVED lines=22> */
[C---:B------:R-:W-:Y:S01]  /*2d80*/  ISETP.NE.AND P0, PT, R44.reuse, 0x2, PT ;  /* 0x000000022c00780c */ /* 0x040fe20003f05270 */
[----:B------:R-:W0:Y:S03]  /*2d90*/  S2R R39, SR_TID.X ;  /* 0x0000000000277919 */ /* 0x000e260000002100 */
[----:B------:R1:W-:Y:S01]  /*2da0*/  @!P1 STS [R53+0x10], R52 ;  /* 0x0000103435009388 */ /* 0x0003e20000000800 */
[----:B------:R-:W-:Y:S01]  /*2db0*/  BAR.SYNC.DEFER_BLOCKING 0x0 ;  /* 0x0000000000007b1d */ /* 0x000fe20000010000 */
[----:B------:R-:W-:Y:S01]  /*2dc0*/  ISETP.NE.AND P1, PT, R44, 0x9, PT ;  /* 0x000000092c00780c */ /* 0x000fe20003f25270 */
[----:B-1----:R-:W-:-:S04]  /*2dd0*/  IMAD.IADD R52, R52, 0x1, -R35 ;  /* 0x0000000134347824 */ /* 0x002fc800078e0a23 */
[----:B------:R-:W1:Y:S04]  /*2de0*/  LDS.128 R16, [UR4+0x10] ;  /* 0x00001004ff107984 */ /* 0x000e680008000c00 */
[----:B------:R-:W2:Y:S04]  /*2df0*/  LDS.128 R20, [UR4+0x20] ;  /* 0x00002004ff147984 */ /* 0x000ea80008000c00 */
[----:B------:R-:W3:Y:S01]  /*2e00*/  LDS.128 R24, [UR4+0x30] ;  /* 0x00003004ff187984 */ /* 0x000ee20008000c00 */
[----:B-1----:R-:W-:-:S04]  /*2e10*/  IMAD.IADD R17, R16, 0x1, R17 ;  /* 0x0000000110117824 */ /* 0x002fc800078e0211 */
[----:B------:R-:W-:Y:S01]  /*2e20*/  IMAD.IADD R18, R18, 0x1, R17 ;  /* 0x0000000112127824 */ /* 0x000fe200078e0211 */
[----:B------:R-:W-:Y:S02]  /*2e30*/  SEL R16, R17, R16, !P0 ;  /* 0x0000001011107207 */ /* 0x000fe40004000000 */
[----:B------:R-:W-:Y:S01]  /*2e40*/  ISETP.NE.AND P0, PT, R44, 0x3, PT ;  /* 0x000000032c00780c */ /* 0x000fe20003f05270 */
[----:B------:R-:W-:Y:S01]  /*2e50*/  IMAD.IADD R19, R19, 0x1, R18 ;  /* 0x0000000113137824 */ /* 0x000fe200078e0212 */
[----:B------:R-:W-:Y:S02]  /*2e60*/  SEL R17, R52, RZ, P2 ;  /* 0x000000ff34117207 */ /* 0x000fe40001000000 */
        /* <DEDUP_REMOVED lines=23> */
[----:B0-----:R-:W-:-:S02]  /*2fe0*/  ISETP.GT.U32.AND P0, PT, R39, 0x1f, PT ;  /* 0x0000001f2700780c */ /* 0x001fc40003f04070 */
        /* <DEDUP_REMOVED lines=20> */
.L_x_64:
[----:B------:R-:W-:Y:S05]  /*3130*/  @!P0 BRA `(.L_x_21) ;  /* 0x0000000000748947 */ /* 0x000fea0003800000 */
[----:B------:R-:W-:-:S07]  /*3140*/  IMAD.MOV.U32 R20, RZ, RZ, 0x3b8 ;  /* 0x000003b8ff147424 */ /* 0x000fce00078e00ff */
.L_x_23:
        /* <DEDUP_REMOVED lines=27> */
.L_x_67:
[----:B------:R-:W-:Y:S05]  /*3300*/  @P0 BRA `(.L_x_23) ;  /* 0xfffffffc00900947 */ /* 0x000fea000383ffff */
.L_x_21:
[----:B------:R-:W-:Y:S01]  /*3310*/  UMOV UR5, 0xffffffff ;  /* 0xffffffff00057882 */ /* 0x000fe20000000000 */
[----:B------:R-:W-:Y:S02]  /*3320*/  ISETP.NE.AND P0, PT, R24, 0x65, PT ;  /* 0x000000651800780c */ /* 0x000fe40003f05270 */
[----:B------:R-:W-:Y:S11]  /*3330*/  BRA.DIV UR5, `(.L_x_24) ;  /* 0x0000001a05f47947 */ /* 0x000ff6000b800000 */
[----:B------:R-:W0:Y:S01]  /*3340*/  S2R R53, SR_GEMASK ;  /* 0x0000000000357919 */ /* 0x000e220000003c00 */
[----:B------:R-:W-:Y:S01]  /*3350*/  VOTE.ANY R19, PT, !P0 ;  /* 0x0000000000137806 */ /* 0x000fe200040e0100 */
[----:B------:R-:W-:-:S03]  /*3360*/  VIADD R17, R36, 0x2 ;  /* 0x0000000224117836 */ /* 0x000fc60000000000 */
[----:B0-----:R-:W-:-:S05]  /*3370*/  LOP3.LUT R19, R19, 0x80000000, R53, 0xec, !PT ;  /* 0x8000000013137812 */ /* 0x001fca00078eec35 */
[----:B------:R-:W-:-:S05]  /*3380*/  VIADD R16, R19, 0xffffffff ;  /* 0xffffffff13107836 */ /* 0x000fca0000000000 */
[----:B------:R-:W-:Y:S01]  /*3390*/  LOP3.LUT R16, R19, R16, RZ, 0xc, !PT ;  /* 0x0000001013107212 */ /* 0x000fe200078e0cff */
[----:B------:R-:W-:-:S03]  /*33a0*/  VIADD R19, R36, 0x10 ;  /* 0x0000001024137836 */ /* 0x000fc60000000000 */
[----:B------:R-:W0:Y:S02]  /*33b0*/  POPC R44, R16 ;  /* 0x00000010002c7309 */ /* 0x000e240000000000 */
[----:B0-----:R-:W0:Y:S01]  /*33c0*/  SHFL.DOWN PT, R20, R25, 0x1, R44 ;  /* 0x0820000019147989 */ /* 0x001e2200000e002c */
[-C--:B------:R-:W-:Y:S02]  /*33d0*/  ISETP.GE.AND P0, PT, R36, R44.reuse, PT ;  /* 0x0000002c2400720c */ /* 0x080fe40003f06270 */
[-C--:B------:R-:W-:Y:S02]  /*33e0*/  ISETP.GT.AND P2, PT, R19, R44.reuse, PT ;  /* 0x0000002c1300720c */ /* 0x080fe40003f44270 */
[----:B0-----:R-:W-:Y:S02]  /*33f0*/  SEL R20, R20, RZ, !P0 ;  /* 0x000000ff14147207 */ /* 0x001fe40004000000 */
[----:B------:R-:W-:Y:S01]  /*3400*/  ISETP.GT.AND P0, PT, R17, R44, PT ;  /* 0x0000002c1100720c */ /* 0x000fe20003f04270 */
[----:B------:R-:W-:-:S02]  /*3410*/  VIADD R17, R36, 0x4 ;  /* 0x0000000424117836 */ /* 0x000fc40000000000 */
[----:B------:R-:W-:-:S05]  /*3420*/  IMAD.IADD R35, R20, 0x1, R25 ;  /* 0x0000000114237824 */ /* 0x000fca00078e0219 */
[----:B------:R-:W0:Y:S02]  /*3430*/  SHFL.DOWN PT, R20, R35, 0x2, R44 ;  /* 0x0840000023147989 */ /* 0x000e2400000e002c */
[----:B0-----:R-:W-:Y:S02]  /*3440*/  SEL R20, R20, RZ, !P0 ;  /* 0x000000ff14147207 */ /* 0x001fe40004000000 */
[----:B------:R-:W-:Y:S01]  /*3450*/  ISETP.GT.AND P0, PT, R17, R44, PT ;  /* 0x0000002c1100720c */ /* 0x000fe20003f04270 */
[----:B------:R-:W-:Y:S02]  /*3460*/  VIADD R17, R36, 0x8 ;  /* 0x0000000824117836 */ /* 0x000fe40000000000 */
[----:B------:R-:W-:-:S05]  /*3470*/  IMAD.IADD R39, R35, 0x1, R20 ;  /* 0x0000000123277824 */ /* 0x000fca00078e0214 */
[----:B------:R-:W0:Y:S02]  /*3480*/  SHFL.DOWN PT, R20, R39, 0x4, R44 ;  /* 0x0880000027147989 */ /* 0x000e2400000e002c */
[----:B0-----:R-:W-:Y:S02]  /*3490*/  SEL R20, R20, RZ, !P0 ;  /* 0x000000ff14147207 */ /* 0x001fe40004000000 */
[----:B------:R-:W-:Y:S02]  /*34a0*/  ISETP.GT.AND P0, PT, R17, R44, PT ;  /* 0x0000002c1100720c */ /* 0x000fe40003f04270 */
[----:B------:R-:W0:Y:S01]  /*34b0*/  LDC.64 R16, c[0x0][0x390] ;  /* 0x0000e400ff107b82 */ /* 0x000e220000000a00 */
[----:B------:R-:W-:-:S05]  /*34c0*/  IMAD.IADD R25, R39, 0x1, R20 ;  /* 0x0000000127197824 */ /* 0x000fca00078e0214 */
[----:B------:R-:W1:Y:S01]  /*34d0*/  SHFL.DOWN PT, R20, R25, 0x8, R44 ;  /* 0x0900000019147989 */ /* 0x000e6200000e002c */
[----:B0-----:R-:W-:-:S05]  /*34e0*/  IADD3 R35, P3, PT, R16, 0x100, RZ ;  /* 0x0000010010237810 */ /* 0x001fca0007f7e0ff */
[----:B------:R-:W-:Y:S01]  /*34f0*/  IMAD.X R39, RZ, RZ, R17, P3 ;  /* 0x000000ffff277224 */ /* 0x000fe200018e0611 */
[----:B-1----:R-:W-:Y:S02]  /*3500*/  SEL R20, R20, RZ, !P0 ;  /* 0x000000ff14147207 */ /* 0x002fe40004000000 */
[----:B------:R-:W-:-:S03]  /*3510*/  ISETP.NE.AND P0, PT, R24, 0x65, PT ;  /* 0x000000651800780c */ /* 0x000fc60003f05270 */
[----:B------:R-:W-:-:S05]  /*3520*/  IMAD.IADD R26, R25, 0x1, R20 ;  /* 0x00000001191a7824 */ /* 0x000fca00078e0214 */
[----:B------:R-:W0:Y:S05]  /*3530*/  SHFL.DOWN PT, R20, R26, 0x10, R44 ;  /* 0x0a0000001a147989 */ /* 0x000e2a00000e002c */
[----:B------:R-:W-:Y:S02]  /*3540*/  VOTE.ALL P0, P0 ;  /* 0x0000000000ff7806 */ /* 0x000fe40000000000 */
[----:B0-----:R-:W-:-:S05]  /*3550*/  SEL R19, R20, RZ, !P2 ;  /* 0x000000ff14137207 */ /* 0x001fca0005000000 */
[----:B------:R-:W-:-:S07]  /*3560*/  IMAD.IADD R26, R26, 0x1, R19 ;  /* 0x000000011a1a7824 */ /* 0x000fce00078e0213 */
.L_x_76:
[----:B------:R-:W-:Y:S05]  /*3570*/  @!P0 BRA `(.L_x_25) ;  /* 0x0000000400348947 */ /* 0x000fea0003800000 */
[----:B------:R-:W-:-:S07]  /*3580*/  IMAD.MOV.U32 R44, RZ, RZ, 0x3b8 ;  /* 0x000003b8ff2c7424 */ /* 0x000fce00078e00ff */
.L_x_31:
        /* <DEDUP_REMOVED lines=10> */
.L_x_79:
[----:B------:R-:W-:Y:S05]  /*3630*/  @!P0 BRA `(.L_x_27) ;  /* 0x0000000000748947 */ /* 0x000fea0003800000 */
[----:B------:R-:W-:-:S07]  /*3640*/  IMAD.MOV.U32 R20, RZ, RZ, R44 ;  /* 0x000000ffff147224 */ /* 0x000fce00078e002c */
.L_x_29:
        /* <DEDUP_REMOVED lines=8> */
[----:B------:R-:W0:Y:S02]  /*36d0*/  F2I.FTZ.U32.TRUNC.NTZ R19, R19 ;  /* 0x0000001300137305 */ /* 0x000e24000021f000 */
[----:B0-----:R-:W-:Y:S02]  /*36e0*/  IMAD R25, R18, R19, RZ ;  /* 0x0000001312197224 */ /* 0x001fe400078e02ff */
[----:B------:R-:W-:-:S04]  /*36f0*/  IMAD.MOV.U32 R18, RZ, RZ, RZ ;  /* 0x000000ffff127224 */ /* 0x000fc800078e00ff */
        /* <DEDUP_REMOVED lines=16> */
.L_x_82:
[----:B------:R-:W-:Y:S05]  /*3800*/  @P0 BRA `(.L_x_29) ;  /* 0xfffffffc00900947 */ /* 0x000fea000383ffff */
.L_x_27:
[----:B------:R-:W-:Y:S01]  /*3810*/  UMOV UR5, 0xffffffff ;  /* 0xffffffff00057882 */ /* 0x000fe20000000000 */
[----:B------:R-:W-:Y:S02]  /*3820*/  ISETP.NE.AND P0, PT, R24, 0x65, PT ;  /* 0x000000651800780c */ /* 0x000fe40003f05270 */
[----:B------:R-:W-:Y:S11]  /*3830*/  BRA.DIV UR5, `(.L_x_30) ;  /* 0x0000001a05fc7947 */ /* 0x000ff6000b800000 */
[----:B------:R-:W-:Y:S01]  /*3840*/  VOTE.ANY R19, PT, !P0 ;  /* 0x0000000000137806 */ /* 0x000fe200040e0100 */
[----:B------:R-:W-:Y:S02]  /*3850*/  VIADD R17, R36, 0x2 ;  /* 0x0000000224117836 */ /* 0x000fe40000000000 */
[----:B------:R-:W-:Y:S01]  /*3860*/  VIADD R21, R21, 0xffffffe0 ;  /* 0xffffffe015157836 */ /* 0x000fe20000000000 */
[----:B------:R-:W-:-:S05]  /*3870*/  LOP3.LUT R19, R19, 0x80000000, R53, 0xec, !PT ;  /* 0x8000000013137812 */ /* 0x000fca00078eec35 */
[----:B------:R-:W-:-:S05]  /*3880*/  VIADD R16, R19, 0xffffffff ;  /* 0xffffffff13107836 */ /* 0x000fca0000000000 */
[----:B------:R-:W-:-:S06]  /*3890*/  LOP3.LUT R16, R19, R16, RZ, 0xc, !PT ;  /* 0x0000001013107212 */ /* 0x000fcc00078e0cff */
[----:B------:R-:W0:Y:S02]  /*38a0*/  POPC R16, R16 ;  /* 0x0000001000107309 */ /* 0x000e240000000000 */
[----:B0-----:R-:W0:Y:S01]  /*38b0*/  SHFL.DOWN PT, R20, R25, 0x1, R16 ;  /* 0x0820000019147989 */ /* 0x001e2200000e0010 */
[----:B------:R-:W-:-:S04]  /*38c0*/  ISETP.GE.AND P0, PT, R36, R16, PT ;  /* 0x000000102400720c */ /* 0x000fc80003f06270 */
[----:B0-----:R-:W-:Y:S02]  /*38d0*/  SEL R20, R20, RZ, !P0 ;  /* 0x000000ff14147207 */ /* 0x001fe40004000000 */
[----:B------:R-:W-:Y:S01]  /*38e0*/  ISETP.GT.AND P0, PT, R17, R16, PT ;  /* 0x000000101100720c */ /* 0x000fe20003f04270 */
[----:B------:R-:W-:Y:S02]  /*38f0*/  VIADD R17, R36, 0x4 ;  /* 0x0000000424117836 */ /* 0x000fe40000000000 */
        /* <DEDUP_REMOVED lines=10> */
[----:B------:R-:W-:-:S03]  /*39a0*/  IMAD.IADD R25, R25, 0x1, R20 ;  /* 0x0000000119197824 */ /* 0x000fc600078e0214 */
[----:B------:R-:W-:Y:S02]  /*39b0*/  ISETP.GT.AND P2, PT, R17, R16, PT ;  /* 0x000000101100720c */ /* 0x000fe40003f44270 */
        /* <DEDUP_REMOVED lines=8> */
.L_x_91:
[----:B------:R-:W-:Y:S05]  /*3a40*/  @P0 BRA `(.L_x_31) ;  /* 0xfffffff800d00947 */ /* 0x000fea000383ffff */
.L_x_25:
        /* <DEDUP_REMOVED lines=15> */
.L_x_19:
[----:B------:R-:W-:Y:S05]  /*3b40*/  WARPSYNC.ALL ;  /* 0x0000000000007948 */ /* 0x000fea0003800000 */
[----:B------:R-:W0:Y:S08]  /*3b50*/  S2UR UR5, SR_CgaCtaId ;  /* 0x00000000000579c3 */ /* 0x000e300000008800 */
[----:B------:R-:W-:Y:S06]  /*3b60*/  BAR.SYNC.DEFER_BLOCKING 0x0 ;  /* 0x0000000000007b1d */ /* 0x000fec0000010000 */
[----:B------:R-:W-:Y:S01]  /*3b70*/  UMOV UR4, 0x400 ;  /* 0x0000040000047882 */ /* 0x000fe20000000000 */
[----:B-1----:R-:W1:Y:S01]  /*3b80*/  S2R R17, SR_TID.X ;  /* 0x0000000000117919 */ /* 0x002e620000002100 */
[----:B0-----:R-:W-:-:S09]  /*3b90*/  ULEA UR4, UR5, UR4, 0x18 ;  /* 0x0000000405047291 */ /* 0x001fd2000f8ec0ff */
[----:B------:R-:W0:Y:S01]  /*3ba0*/  LDS R16, [UR4+0x4c] ;  /* 0x00004c04ff107984 */ /* 0x000e220008000800 */
[----:B-1----:R-:W-:-:S04]  /*3bb0*/  ISETP.NE.AND P0, PT, R17, RZ, PT ;  /* 0x000000ff1100720c */ /* 0x002fc80003f05270 */
[----:B0-----:R-:W-:-:S05]  /*3bc0*/  SEL R16, R16, RZ, P0 ;  /* 0x000000ff10107207 */ /* 0x001fca0000000000 */
[----:B------:R-:W-:-:S07]  /*3bd0*/  IMAD.IADD R16, R16, 0x1, R19 ;  /* 0x0000000110107824 */ /* 0x000fce00078e0213 */
.L_x_18:
[----:B------:R-:W-:Y:S01]  /*3be0*/  IMAD.IADD R17, R2, 0x1, R16 ;  /* 0x0000000102117824 */ /* 0x000fe200078e0210 */
[----:B------:R-:W0:Y:S01]  /*3bf0*/  S2R R20, SR_LANEID ;  /* 0x0000000000147919 */ /* 0x000e220000000000 */
[----:B------:R-:W1:Y:S01]  /*3c00*/  S2UR UR5, SR_CTAID.X ;  /* 0x00000000000579c3 */ /* 0x000e620000002500 */
[----:B------:R-:W2:Y:S01]  /*3c10*/  LDCU.64 UR6, c[0x0][0x388] ;  /* 0x00007100ff0677ac */ /* 0x000ea20008000a00 */
[----:B------:R-:W-:Y:S01]  /*3c20*/  IMAD.IADD R2, R3, 0x1, R17 ;  /* 0x0000000103027824 */ /* 0x000fe200078e0211 */
[----:B------:R-:W3:Y:S03]  /*3c30*/  S2R R21, SR_TID.X ;  /* 0x0000000000157919 */ /* 0x000ee60000002100 */
[----:B------:R-:W-:Y:S01]  /*3c40*/  IMAD.IADD R3, R4, 0x1, R2 ;  /* 0x0000000104037824 */ /* 0x000fe200078e0202 */
[----:B------:R-:W4:Y:S03]  /*3c50*/  S2R R26, SR_TID.X ;  /* 0x00000000001a7919 */ /* 0x000f260000002100 */
[----:B------:R-:W-:-:S04]  /*3c60*/  IMAD.IADD R4, R5, 0x1, R3 ;  /* 0x0000000105047824 */ /* 0x000fc800078e0203 */
[----:B------:R-:W-:-:S04]  /*3c70*/  IMAD.IADD R5, R6, 0x1, R4 ;  /* 0x0000000106057824 */ /* 0x000fc800078e0204 */
[----:B------:R-:W-:-:S04]  /*3c80*/  IMAD.IADD R6, R7, 0x1, R5 ;  /* 0x0000000107067824 */ /* 0x000fc800078e0205 */
[----:B------:R-:W-:-:S04]  /*3c90*/  IMAD.IADD R7, R8, 0x1, R6 ;  /* 0x0000000108077824 */ /* 0x000fc800078e0206 */
[----:B------:R-:W-:-:S04]  /*3ca0*/  IMAD.IADD R8, R9, 0x1, R7 ;  /* 0x0000000109087824 */ /* 0x000fc800078e0207 */
[----:B------:R-:W-:Y:S02]  /*3cb0*/  IMAD.IADD R9, R10, 0x1, R8 ;  /* 0x000000010a097824 */ /* 0x000fe400078e0208 */
[----:B0-----:R-:W-:Y:S01]  /*3cc0*/  IMAD R24, R20, 0x54, R37 ;  /* 0x0000005414187824 */ /* 0x001fe200078e0225 */
[----:B------:R-:W-:Y:S01]  /*3cd0*/  BAR.SYNC.DEFER_BLOCKING 0x0 ;  /* 0x0000000000007b1d */ /* 0x000fe20000010000 */
[----:B------:R-:W-:Y:S01]  /*3ce0*/  IMAD.IADD R10, R11, 0x1, R9 ;  /* 0x000000010b0a7824 */ /* 0x000fe200078e0209 */
[----:B---3--:R-:W-:-:S03]  /*3cf0*/  ISETP.NE.AND P0, PT, R21, RZ, PT ;  /* 0x000000ff1500720c */ /* 0x008fc60003f05270 */
        /* <DEDUP_REMOVED lines=13> */
[----:B------:R-:W-:Y:S03]  /*3dd0*/  STS.64 [R24+0x20], R8 ;  /* 0x0000200818007388 */ /* 0x000fe60000000a00 */
[----:B------:R-:W-:Y:S01]  /*3de0*/  IMAD.IADD R22, R33, 0x1, R21 ;  /* 0x0000000121167824 */ /* 0x000fe200078e0215 */
[----:B0-----:R-:W1:Y:S01]  /*3df0*/  LDC R2, c[0x0][0x398] ;  /* 0x0000e600ff027b82 */ /* 0x001e620000000800 */
[----:B------:R-:W-:Y:S02]  /*3e00*/  STS.64 [R24+0x28], R10 ;  /* 0x0000280a18007388 */ /* 0x000fe40000000a00 */
[----:B------:R-:W-:-:S02]  /*3e10*/  IMAD.IADD R23, R34, 0x1, R22 ;  /* 0x0000000122177824 */ /* 0x000fc400078e0216 */
[----:B------:R4:W-:Y:S04]  /*3e20*/  STS.64 [R24+0x30], R12 ;  /* 0x0000300c18007388 */ /* 0x0009e80000000a00 */
[----:B------:R-:W-:Y:S04]  /*3e30*/  STS.64 [R24+0x38], R14 ;  /* 0x0000380e18007388 */ /* 0x000fe80000000a00 */
[----:B------:R-:W-:Y:S04]  /*3e40*/  STS.64 [R24+0x40], R18 ;  /* 0x0000401218007388 */ /* 0x000fe80000000a00 */
[----:B------:R-:W-:Y:S01]  /*3e50*/  STS.64 [R24+0x48], R20 ;  /* 0x0000481418007388 */ /* 0x000fe20000000a00 */
[----:B----4-:R-:W-:-:S02]  /*3e60*/  LOP3.LUT R12, R26, 0x1f, RZ, 0xc0, !PT ;  /* 0x0000001f1a0c7812 */ /* 0x010fc400078ec0ff */
[----:B------:R-:W-:Y:S01]  /*3e70*/  LOP3.LUT R26, R26, 0x3e0, RZ, 0xc0, !PT ;  /* 0x000003e01a1a7812 */ /* 0x000fe200078ec0ff */
[----:B------:R-:W-:Y:S01]  /*3e80*/  STS.64 [R24+0x50], R22 ;  /* 0x0000501618007388 */ /* 0x000fe20000000a00 */
[----:B------:R-:W-:-:S03]  /*3e90*/  NOP ;  /* 0x0000000000007918 */ /* 0x000fc60000000000 */
[----:B------:R-:W-:Y:S01]  /*3ea0*/  LDS R16, [R37] ;  /* 0x0000000025107984 */ /* 0x000fe20000000800 */
[----:B-1----:R-:W-:Y:S02]  /*3eb0*/  VIADD R2, R2, UR5 ;  /* 0x0000000502027c36 */ /* 0x002fe40008000000 */
[----:B------:R-:W-:Y:S01]  /*3ec0*/  IMAD R26, R26, 0x16, R12 ;  /* 0x000000161a1a7824 */ /* 0x000fe200078e020c */
[----:B------:R-:W-:Y:S04]  /*3ed0*/  LDS R8, [R37+0x80] ;  /* 0x0000800025087984 */ /* 0x000fe80000000800 */
        /* <DEDUP_REMOVED lines=19> */
[----:B------:R0:W-:Y:S04]  /*4010*/  LDS R23, [R37+0xa80] ;  /* 0x000a800025177984 */ /* 0x0001e80000000800 */
[----:B------:R1:W-:Y:S01]  /*4020*/  @!P0 STS [UR4+0x8400], R0 ;  /* 0x00840000ff008988 */ /* 0x0003e20008000804 */
[----:B------:R-:W-:Y:S01]  /*4030*/  BAR.SYNC.DEFER_BLOCKING 0x0 ;  /* 0x0000000000007b1d */ /* 0x000fe20000010000 */
[----:B0-----:R-:W-:-:S02]  /*4040*/  VIADD R37, R26, 0x20 ;  /* 0x000000201a257836 */ /* 0x001fc40000000000 */
[----:B-1----:R-:W-:-:S03]  /*4050*/  IMAD R0, R2, 0x2100, RZ ;  /* 0x0000210002007824 */ /* 0x002fc600078e02ff */
[----:B------:R-:W0:Y:S02]  /*4060*/  S2R R3, SR_TID.X ;  /* 0x0000000000037919 */ /* 0x000e240000002100 */
[----:B------:R-:W-:-:S04]  /*4070*/  IADD3 R0, P0, PT, R0, R26, RZ ;  /* 0x0000001a00007210 */ /* 0x000fc80007f1e0ff */
[----:B--2---:R-:W-:Y:S01]  /*4080*/  LEA R2, P1, R0, UR6, 0x2 ;  /* 0x0000000600027c11 */ /* 0x004fe2000f8210ff */
[----:B------:R-:W1:Y:S01]  /*4090*/  LDS R4, [UR4+0x8400] ;  /* 0x00840004ff047984 */ /* 0x000e620008000800 */
[C---:B0-----:R-:W-:Y:S02]  /*40a0*/  LOP3.LUT R12, R3.reuse, 0x3e0, RZ, 0xc0, !PT ;  /* 0x000003e0030c7812 */ /* 0x041fe400078ec0ff */
[----:B------:R-:W-:-:S05]  /*40b0*/  LOP3.LUT R3, R3, 0x1f, RZ, 0xc0, !PT ;  /* 0x0000001f03037812 */ /* 0x000fca00078ec0ff */
[----:B------:R-:W-:Y:S02]  /*40c0*/  IMAD R12, R12, 0x16, R3 ;  /* 0x000000160c0c7824 */ /* 0x000fe400078e0203 */
[----:B------:R-:W-:-:S05]  /*40d0*/  IMAD.X R3, RZ, RZ, RZ, P0 ;  /* 0x000000ffff037224 */ /* 0x000fca00000e06ff */
[----:B------:R-:W-:Y:S02]  /*40e0*/  LEA.HI.X R3, R0, UR7, R3, 0x2, P1 ;  /* 0x0000000700037c11 */ /* 0x000fe400088f1403 */
[-C--:B-1----:R-:W-:Y:S02]  /*40f0*/  ISETP.GE.AND P6, PT, R26, R4.reuse, PT ;  /* 0x000000041a00720c */ /* 0x082fe40003fc6270 */
[-C--:B------:R-:W-:Y:S01]  /*4100*/  ISETP.GE.AND P5, PT, R37, R4.reuse, PT ;  /* 0x000000042500720c */ /* 0x080fe20003fa6270 */
[C---:B------:R-:W-:Y:S01]  /*4110*/  VIADD R37, R12.reuse, 0x80 ;  /* 0x000000800c257836 */ /* 0x040fe20000000000 */
[-C--:B------:R-:W-:Y:S01]  /*4120*/  ISETP.GE.AND P0, PT, R51, R4.reuse, PT ;  /* 0x000000043300720c */ /* 0x080fe20003f06270 */
[----:B------:R-:W-:Y:S01]  /*4130*/  VIADD R51, R12, 0xa0 ;  /* 0x000000a00c337836 */ /* 0x000fe20000000000 */
[-C--:B------:R-:W-:Y:S02]  /*4140*/  ISETP.GE.AND P4, PT, R50, R4.reuse, PT ;  /* 0x000000043200720c */ /* 0x080fe40003f86270 */
[-C--:B------:R-:W-:Y:S01]  /*4150*/  ISETP.GE.AND P3, PT, R37, R4.reuse, PT ;  /* 0x000000042500720c */ /* 0x080fe20003f66270 */
[----:B------:R-:W-:Y:S01]  /*4160*/  VIADD R37, R12, 0xe0 ;  /* 0x000000e00c257836 */ /* 0x000fe20000000000 */
[----:B------:R-:W-:-:S02]  /*4170*/  ISETP.GE.AND P2, PT, R51, R4, PT ;  /* 0x000000043300720c */ /* 0x000fc40003f46270 */
[-C--:B------:R-:W-:Y:S01]  /*4180*/  ISETP.GE.AND P1, PT, R49, R4.reuse, PT ;  /* 0x000000043100720c */ /* 0x080fe20003f26270 */
[----:B------:R-:W-:Y:S01]  /*4190*/  @!P6 STG.E desc[UR8][R2.64], R16 ;  /* 0x000000100200e986 */ /* 0x000fe2000c101908 */
[-C--:B------:R-:W-:Y:S01]  /*41a0*/  ISETP.GE.AND P6, PT, R37, R4.reuse, PT ;  /* 0x000000042500720c */ /* 0x080fe20003fc6270 */
[----:B------:R-:W-:Y:S02]  /*41b0*/  VIADD R37, R12, 0x120 ;  /* 0x000001200c257836 */ /* 0x000fe40000000000 */
[----:B------:R-:W-:Y:S01]  /*41c0*/  @!P5 STG.E desc[UR8][R2.64+0x80], R8 ;  /* 0x000080080200d986 */ /* 0x000fe2000c101908 */
[----:B------:R-:W-:-:S03]  /*41d0*/  ISETP.GE.AND P5, PT, R48, R4, PT ;  /* 0x000000043000720c */ /* 0x000fc60003fa6270 */
[----:B------:R-:W-:Y:S01]  /*41e0*/  @!P0 STG.E desc[UR8][R2.64+0x100], R10 ;  /* 0x0001000a02008986 */ /* 0x000fe2000c101908 */
[-C--:B------:R-:W-:Y:S01]  /*41f0*/  ISETP.GE.AND P0, PT, R37, R4.reuse, PT ;  /* 0x000000042500720c */ /* 0x080fe20003f06270 */
[----:B------:R-:W-:Y:S02]  /*4200*/  VIADD R37, R12, 0x1c0 ;  /* 0x000001c00c257836 */ /* 0x000fe40000000000 */
[----:B------:R-:W-:Y:S01]  /*4210*/  @!P4 STG.E desc[UR8][R2.64+0x180], R6 ;  /* 0x000180060200c986 */ /* 0x000fe2000c101908 */
[----:B------:R-:W-:-:S03]  /*4220*/  ISETP.GE.AND P4, PT, R47, R4, PT ;  /* 0x000000042f00720c */ /* 0x000fc60003f86270 */
[----:B------:R-:W-:Y:S01]  /*4230*/  @!P3 STG.E desc[UR8][R2.64+0x200], R53 ;  /* 0x000200350200b986 */ /* 0x000fe2000c101908 */
[----:B------:R-:W-:-:S03]  /*4240*/  ISETP.GE.AND P3, PT, R46, R4, PT ;  /* 0x000000042e00720c */ /* 0x000fc60003f66270 */
[----:B------:R-:W-:Y:S01]  /*4250*/  @!P2 STG.E desc[UR8][R2.64+0x280], R39 ;  /* 0x000280270200a986 */ /* 0x000fe2000c101908 */
[----:B------:R-:W-:-:S03]  /*4260*/  ISETP.GE.AND P2, PT, R45, R4, PT ;  /* 0x000000042d00720c */ /* 0x000fc60003f46270 */
[----:B------:R0:W-:Y:S01]  /*4270*/  @!P1 STG.E desc[UR8][R2.64+0x300], R33 ;  /* 0x0003002102009986 */ /* 0x0001e2000c101908 */
[-C--:B------:R-:W-:Y:S01]  /*4280*/  ISETP.GE.AND P1, PT, R43, R4.reuse, PT ;  /* 0x000000042b00720c */ /* 0x080fe20003f26270 */
[C---:B------:R-:W-:Y:S02]  /*4290*/  VIADD R43, R12.reuse, 0x220 ;  /* 0x000002200c2b7836 */ /* 0x040fe40000000000 */
[----:B------:R-:W-:Y:S01]  /*42a0*/  @!P6 STG.E desc[UR8][R2.64+0x380], R35 ;  /* 0x000380230200e986 */ /* 0x000fe2000c101908 */
[-C--:B------:R-:W-:Y:S01]  /*42b0*/  ISETP.GE.AND P6, PT, R37, R4.reuse, PT ;  /* 0x000000042500720c */ /* 0x080fe20003fc6270 */
[----:B------:R-:W-:Y:S02]  /*42c0*/  VIADD R37, R12, 0x200 ;  /* 0x000002000c257836 */ /* 0x000fe40000000000 */
[----:B------:R1:W-:Y:S01]  /*42d0*/  @!P5 STG.E desc[UR8][R2.64+0x400], R31 ;  /* 0x0004001f0200d986 */ /* 0x0003e2000c101908 */
[----:B------:R-:W-:Y:S01]  /*42e0*/  ISETP.GE.AND P5, PT, R42, R4, PT ;  /* 0x000000042a00720c */ /* 0x000fe20003fa6270 */
[----:B0-----:R-:W-:-:S02]  /*42f0*/  VIADD R33, R12, 0x260 ;  /* 0x000002600c217836 */ /* 0x001fc40000000000 */
[----:B------:R0:W-:Y:S01]  /*4300*/  @!P0 STG.E desc[UR8][R2.64+0x480], R25 ;  /* 0x0004801902008986 */ /* 0x0001e2000c101908 */
[----:B------:R-:W-:-:S03]  /*4310*/  ISETP.GE.AND P0, PT, R37, R4, PT ;  /* 0x000000042500720c */ /* 0x000fc60003f06270 */
[----:B------:R0:W-:Y:S01]  /*4320*/  @!P4 STG.E desc[UR8][R2.64+0x500], R27 ;  /* 0x0005001b0200c986 */ /* 0x0001e2000c101908 */
[-C--:B------:R-:W-:Y:S01]  /*4330*/  ISETP.GE.AND P4, PT, R43, R4.reuse, PT ;  /* 0x000000042b00720c */ /* 0x080fe20003f86270 */
[----:B-1----:R-:W-:Y:S02]  /*4340*/  VIADD R31, R12, 0x280 ;  /* 0x000002800c1f7836 */ /* 0x002fe40000000000 */
[----:B------:R0:W-:Y:S01]  /*4350*/  @!P3 STG.E desc[UR8][R2.64+0x580], R29 ;  /* 0x0005801d0200b986 */ /* 0x0001e2000c101908 */
[----:B------:R-:W-:-:S03]  /*4360*/  ISETP.GE.AND P3, PT, R41, R4, PT ;  /* 0x000000042900720c */ /* 0x000fc60003f66270 */
[----:B------:R0:W-:Y:S01]  /*4370*/  @!P2 STG.E desc[UR8][R2.64+0x600], R19 ;  /* 0x000600130200a986 */ /* 0x0001e2000c101908 */
[----:B------:R-:W-:-:S03]  /*4380*/  ISETP.GE.AND P2, PT, R33, R4, PT ;  /* 0x000000042100720c */ /* 0x000fc60003f46270 */
[----:B------:R0:W-:Y:S01]  /*4390*/  @!P1 STG.E desc[UR8][R2.64+0x680], R21 ;  /* 0x0006801502009986 */ /* 0x0001e2000c101908 */
[----:B------:R-:W-:-:S03]  /*43a0*/  ISETP.GE.AND P1, PT, R31, R4, PT ;  /* 0x000000041f00720c */ /* 0x000fc60003f26270 */
[----:B------:R0:W-:Y:S01]  /*43b0*/  @!P6 STG.E desc[UR8][R2.64+0x700], R17 ;  /* 0x000700110200e986 */ /* 0x0001e2000c101908 */
[----:B------:R-:W-:-:S03]  /*43c0*/  ISETP.GE.AND P6, PT, R40, R4, PT ;  /* 0x000000042800720c */ /* 0x000fc60003fc6270 */
[----:B------:R0:W-:Y:S04]  /*43d0*/  @!P5 STG.E desc[UR8][R2.64+0x780], R15 ;  /* 0x0007800f0200d986 */ /* 0x0001e8000c101908 */
[----:B------:R0:W-:Y:S04]  /*43e0*/  @!P0 STG.E desc[UR8][R2.64+0x800], R13 ;  /* 0x0008000d02008986 */ /* 0x0001e8000c101908 */
[----:B------:R0:W-:Y:S04]  /*43f0*/  @!P4 STG.E desc[UR8][R2.64+0x880], R11 ;  /* 0x0008800b0200c986 */ /* 0x0001e8000c101908 */
[----:B------:R0:W-:Y:S04]  /*4400*/  @!P3 STG.E desc[UR8][R2.64+0x900], R9 ;  /* 0x000900090200b986 */ /* 0x0001e8000c101908 */
[----:B------:R0:W-:Y:S04]  /*4410*/  @!P2 STG.E desc[UR8][R2.64+0x980], R7 ;  /* 0x000980070200a986 */ /* 0x0001e8000c101908 */
[----:B------:R0:W-:Y:S01]  /*4420*/  @!P1 STG.E desc[UR8][R2.64+0xa00], R5 ;  /* 0x000a000502009986 */ /* 0x0001e2000c101908 */
[----:B------:R-:W-:Y:S05]  /*4430*/  @P6 EXIT ;  /* 0x000000000000694d */ /* 0x000fea0003800000 */
[----:B------:R-:W-:Y:S01]  /*4440*/  STG.E desc[UR8][R2.64+0xa80], R23 ;  /* 0x000a801702007986 */ /* 0x000fe2000c101908 */
[----:B------:R-:W-:Y:S05]  /*4450*/  EXIT ;  /* 0x000000000000794d */ /* 0x000fea0003800000 */
.L_x_5:
[----:B------:R-:W-:Y:S01]  /*4460*/  BSSY B1, `(.L_x_32) ;  /* 0x0000006000017945 */ /* 0x000fe20003800000 */
[----:B------:R-:W-:Y:S01]  /*4470*/  PLOP3.LUT P0, PT, P0, PT, PT, 0x8, 0x80 ;  /* 0x000000000080781c */ /* 0x000fe2000070e170 */
[----:B------:R-:W-:-:S12]  /*4480*/  IMAD.MOV.U32 R19, RZ, RZ, -0x1 ;  /* 0xffffffffff137424 */ /* 0x000fd800078e00ff */
[----:B------:R-:W-:Y:S05]  /*4490*/  WARPSYNC.COLLECTIVE R19, `(.L_x_33) ;  /* 0x0000000013087348 */ /* 0x000fea0003c00000 */
[----:B------:R-:W-:Y:S01]  /*44a0*/  VOTE.ANY P0, P0 ;  /* 0x0000000000ff7806 */ /* 0x000fe20000000100 */
[----:B------:R-:W-:-:S12]  /*44b0*/  ENDCOLLECTIVE ;  /* 0x000000000000791b */ /* 0x000fd80003800000 */
.L_x_33:
[----:B------:R-:W-:Y:S05]  /*44c0*/  BSYNC B1 ;  /* 0x0000000000017941 */ /* 0x000fea0003800000 */
.L_x_32:
[----:B------:R-:W-:Y:S05]  /*44d0*/  BRA `(.L_x_34) ;  /* 0xffffffc800a87947 */ /* 0x000fea000383ffff */
.L_x_7:
[----:B------:R-:W-:Y:S01]  /*44e0*/  BSSY B1, `(.L_x_35) ;  /* 0x0000006000017945 */ /* 0x000fe20003800000 */
[----:B------:R-:W-:Y:S01]  /*44f0*/  PLOP3.LUT P0, PT, P0, PT, PT, 0x8, 0x80 ;  /* 0x000000000080781c */ /* 0x000fe2000070e170 */
[----:B------:R-:W-:-:S12]  /*4500*/  IMAD.MOV.U32 R19, RZ, RZ, -0x1 ;  /* 0xffffffffff137424 */ /* 0x000fd800078e00ff */
[----:B------:R-:W-:Y:S05]  /*4510*/  WARPSYNC.COLLECTIVE R19, `(.L_x_36) ;  /* 0x0000000013087348 */ /* 0x000fea0003c00000 */
[----:B------:R-:W-:Y:S01]  /*4520*/  VOTE.ANY P0, P0 ;  /* 0x0000000000ff7806 */ /* 0x000fe20000000100 */
[----:B------:R-:W-:-:S12]  /*4530*/  ENDCOLLECTIVE ;  /* 0x000000000000791b */ /* 0x000fd80003800000 */
.L_x_36:
[----:B------:R-:W-:Y:S05]  /*4540*/  BSYNC B1 ;  /* 0x0000000000017941 */ /* 0x000fea0003800000 */
.L_x_35:
[----:B------:R-:W-:Y:S05]  /*4550*/  BRA `(.L_x_37) ;  /* 0xffffffc800fc7947 */ /* 0x000fea000383ffff */
.L_x_9:
[----:B------:R-:W0:Y:S01]  /*4560*/  S2R R48, SR_GEMASK ;  /* 0x0000000000307919 */ /* 0x000e220000003c00 */
[----:B------:R-:W-:Y:S01]  /*4570*/  BSSY B1, `(.L_x_38) ;  /* 0x0000006000017945 */ /* 0x000fe20003800000 */
[----:B------:R-:W-:Y:S01]  /*4580*/  PLOP3.LUT P0, PT, P0, PT, PT, 0x8, 0x80 ;  /* 0x000000000080781c */ /* 0x000fe2000070e170 */
[----:B------:R-:W-:-:S12]  /*4590*/  IMAD.MOV.U32 R19, RZ, RZ, -0x1 ;  /* 0xffffffffff137424 */ /* 0x000fd800078e00ff */
[----:B0-----:R-:W-:Y:S05]  /*45a0*/  WARPSYNC.COLLECTIVE R19, `(.L_x_39) ;  /* 0x0000000013087348 */ /* 0x001fea0003c00000 */
[----:B------:R-:W-:Y:S01]  /*45b0*/  VOTE.ANY R19, PT, P0 ;  /* 0x0000000000137806 */ /* 0x000fe200000e0100 */
[----:B0-----:R-:W-:Y:S06]  /*45c0*/  ENDCOLLECTIVE ;  /* 0x000000000000791b */ /* 0x001fec0003800000 */
.L_x_39:
[----:B------:R-:W-:Y:S05]  /*45d0*/  BSYNC B1 ;  /* 0x0000000000017941 */ /* 0x000fea0003800000 */
.L_x_38:
[----:B------:R-:W-:Y:S01]  /*45e0*/  LOP3.LUT R19, R19, 0x80000000, R48, 0xec, !PT ;  /* 0x8000000013137812 */ /* 0x000fe200078eec30 */
[----:B------:R-:W-:Y:S01]  /*45f0*/  IMAD.MOV.U32 R18, RZ, RZ, R41 ;  /* 0x000000ffff127224 */ /* 0x000fe200078e0029 */
[----:B------:R-:W0:Y:S01]  /*4600*/  LDC.64 R42, c[0x0][0x390] ;  /* 0x0000e400ff2a7b82 */ /* 0x000e220000000a00 */
[----:B------:R-:W-:Y:S02]  /*4610*/  IMAD.MOV.U32 R17, RZ, RZ, 0x1 ;  /* 0x00000001ff117424 */ /* 0x000fe400078e00ff */
[----:B------:R-:W-:Y:S02]  /*4620*/  VIADD R16, R19, 0xffffffff ;  /* 0xffffffff13107836 */ /* 0x000fe40000000000 */
[C---:B------:R-:W-:Y:S02]  /*4630*/  VIADD R23, R47.reuse, 0x4 ;  /* 0x000000042f177836 */ /* 0x040fe40000000000 */
[----:B------:R-:W-:Y:S01]  /*4640*/  VIADD R26, R47, 0x8 ;  /* 0x000000082f1a7836 */ /* 0x000fe20000000000 */
[----:B------:R-:W-:Y:S01]  /*4650*/  LOP3.LUT R22, R19, R16, RZ, 0xc, !PT ;  /* 0x0000001013167212 */ /* 0x000fe200078e0cff */
[----:B------:R-:W-:-:S03]  /*4660*/  IMAD.MOV.U32 R19, RZ, RZ, -0x1 ;  /* 0xffffffffff137424 */ /* 0x000fc600078e00ff */
[----:B------:R1:W2:Y:S02]  /*4670*/  POPC R16, R22 ;  /* 0x0000001600107309 */ /* 0x0002a40000000000 */
[----:B-1----:R-:W-:Y:S01]  /*4680*/  VIADD R22, R47, 0x2 ;  /* 0x000000022f167836 */ /* 0x002fe20000000000 */
[----:B0-2---:R-:W-:-:S13]  /*4690*/  IADD3 R42, P3, PT, R42, 0x100, RZ ;  /* 0x000001002a2a7810 */ /* 0x005fda0007f7e0ff */
[----:B------:R-:W-:Y:S05]  /*46a0*/  WARPSYNC.COLLECTIVE R19, `(.L_x_40) ;  /* 0x0000000013087348 */ /* 0x000fea0003c00000 */
[----:B------:R0:W1:Y:S02]  /*46b0*/  SHFL.DOWN P2, R20, R18, R17, R16 ;  /* 0x0800001112147389 */ /* 0x0000640000040010 */
[----:B01----:R-:W-:Y:S05]  /*46c0*/  ENDCOLLECTIVE ;  /* 0x000000000000791b */ /* 0x003fea0003800000 */
.L_x_40:
[-C--:B------:R-:W-:Y:S01]  /*46d0*/  ISETP.GE.AND P0, PT, R47, R16.reuse, PT ;  /* 0x000000102f00720c */ /* 0x080fe20003f06270 */
[----:B------:R-:W-:Y:S02]  /*46e0*/  IMAD.X R43, RZ, RZ, R43, P3 ;  /* 0x000000ffff2b7224 */ /* 0x000fe400018e062b */
[----:B------:R-:W-:Y:S01]  /*46f0*/  IMAD.MOV.U32 R17, RZ, RZ, 0x2 ;  /* 0x00000002ff117424 */ /* 0x000fe200078e00ff */
[----:B------:R-:W-:Y:S02]  /*4700*/  SEL R20, R20, RZ, !P0 ;  /* 0x000000ff14147207 */ /* 0x000fe40004000000 */
[----:B------:R-:W-:-:S03]  /*4710*/  ISETP.GT.AND P0, PT, R22, R16, PT ;  /* 0x000000101600720c */ /* 0x000fc60003f04270 */
[----:B------:R-:W-:-:S04]  /*4720*/  IMAD.IADD R37, R20, 0x1, R41 ;  /* 0x0000000114257824 */ /* 0x000fc800078e0229 */
[----:B------:R-:W-:-:S07]  /*4730*/  IMAD.MOV.U32 R18, RZ, RZ, R37 ;  /* 0x000000ffff127224 */ /* 0x000fce00078e0025 */
[----:B------:R-:W-:Y:S05]  /*4740*/  WARPSYNC.COLLECTIVE R19, `(.L_x_41) ;  /* 0x0000000013087348 */ /* 0x000fea0003c00000 */
[----:B------:R0:W1:Y:S02]  /*4750*/  SHFL.DOWN P2, R20, R18, R17, R16 ;  /* 0x0800001112147389 */ /* 0x0000640000040010 */
[----:B01----:R-:W-:Y:S05]  /*4760*/  ENDCOLLECTIVE ;  /* 0x000000000000791b */ /* 0x003fea0003800000 */
.L_x_41:
[----:B------:R-:W-:Y:S01]  /*4770*/  IMAD.MOV.U32 R17, RZ, RZ, 0x4 ;  /* 0x00000004ff117424 */ /* 0x000fe200078e00ff */
[----:B------:R-:W-:Y:S02]  /*4780*/  SEL R20, R20, RZ, !P0 ;  /* 0x000000ff14147207 */ /* 0x000fe40004000000 */
[----:B------:R-:W-:-:S03]  /*4790*/  ISETP.GT.AND P0, PT, R23, R16, PT ;  /* 0x000000101700720c */ /* 0x000fc60003f04270 */
[----:B------:R-:W-:Y:S02]  /*47a0*/  IMAD.IADD R39, R37, 0x1, R20 ;  /* 0x0000000125277824 */ /* 0x000fe400078e0214 */
[----:B------:R-:W-:Y:S02]  /*47b0*/  VIADD R37, R47, 0x10 ;  /* 0x000000102f257836 */ /* 0x000fe40000000000 */
[----:B------:R-:W-:-:S07]  /*47c0*/  IMAD.MOV.U32 R18, RZ, RZ, R39 ;  /* 0x000000ffff127224 */ /* 0x000fce00078e0027 */
[----:B------:R-:W-:Y:S05]  /*47d0*/  WARPSYNC.COLLECTIVE R19, `(.L_x_42) ;  /* 0x0000000013087348 */ /* 0x000fea0003c00000 */
[----:B------:R0:W1:Y:S02]  /*47e0*/  SHFL.DOWN P2, R20, R18, R17, R16 ;  /* 0x0800001112147389 */ /* 0x0000640000040010 */
[----:B01----:R-:W-:Y:S05]  /*47f0*/  ENDCOLLECTIVE ;  /* 0x000000000000791b */ /* 0x003fea0003800000 */
.L_x_42:
        /* <DEDUP_REMOVED lines=8> */
.L_x_43:
[----:B------:R-:W-:Y:S01]  /*4880*/  IMAD.MOV.U32 R17, RZ, RZ, 0x10 ;  /* 0x00000010ff117424 */ /* 0x000fe200078e00ff */
[----:B------:R-:W-:Y:S02]  /*4890*/  SEL R20, R20, RZ, !P0 ;  /* 0x000000ff14147207 */ /* 0x000fe40004000000 */
[----:B------:R-:W-:-:S03]  /*48a0*/  ISETP.NE.AND P0, PT, R40, 0x65, PT ;  /* 0x000000652800780c */ /* 0x000fc60003f05270 */
[----:B------:R-:W-:-:S04]  /*48b0*/  IMAD.IADD R41, R51, 0x1, R20 ;  /* 0x0000000133297824 */ /* 0x000fc800078e0214 */
[----:B------:R-:W-:-:S07]  /*48c0*/  IMAD.MOV.U32 R18, RZ, RZ, R41 ;  /* 0x000000ffff127224 */ /* 0x000fce00078e0029 */
[----:B------:R-:W-:Y:S05]  /*48d0*/  WARPSYNC.COLLECTIVE R19, `(.L_x_44) ;  /* 0x0000000013087348 */ /* 0x000fea0003c00000 */
[----:B------:R0:W1:Y:S02]  /*48e0*/  SHFL.DOWN P2, R20, R18, R17, R16 ;  /* 0x0800001112147389 */ /* 0x0000640000040010 */
[----:B01----:R-:W-:Y:S05]  /*48f0*/  ENDCOLLECTIVE ;  /* 0x000000000000791b */ /* 0x003fea0003800000 */
.L_x_44:
[----:B------:R-:W-:Y:S05]  /*4900*/  WARPSYNC.COLLECTIVE R19, `(.L_x_45) ;  /* 0x0000000013087348 */ /* 0x000fea0003c00000 */
[----:B------:R-:W-:Y:S01]  /*4910*/  VOTE.ALL P0, P0 ;  /* 0x0000000000ff7806 */ /* 0x000fe20000000000 */
[----:B------:R-:W-:-:S12]  /*4920*/  ENDCOLLECTIVE ;  /* 0x000000000000791b */ /* 0x000fd80003800000 */
.L_x_45:
[----:B------:R-:W-:-:S04]  /*4930*/  ISETP.GT.AND P2, PT, R37, R16, PT ;  /* 0x000000102500720c */ /* 0x000fc80003f44270 */
[----:B------:R-:W-:-:S05]  /*4940*/  SEL R20, R20, RZ, !P2 ;  /* 0x000000ff14147207 */ /* 0x000fca0005000000 */
[----:B------:R-:W-:Y:S01]  /*4950*/  IMAD.IADD R39, R41, 0x1, R20 ;  /* 0x0000000129277824 */ /* 0x000fe200078e0214 */
[----:B------:R-:W-:Y:S06]  /*4960*/  BRA `(.L_x_46) ;  /* 0xffffffc800947947 */ /* 0x000fec000383ffff */
.L_x_11:
[----:B------:R-:W-:Y:S01]  /*4970*/  BSSY B1, `(.L_x_47) ;  /* 0x0000006000017945 */ /* 0x000fe20003800000 */
[----:B------:R-:W-:Y:S01]  /*4980*/  PLOP3.LUT P0, PT, P0, PT, PT, 0x8, 0x80 ;  /* 0x000000000080781c */ /* 0x000fe2000070e170 */
[----:B------:R-:W-:-:S12]  /*4990*/  IMAD.MOV.U32 R19, RZ, RZ, -0x1 ;  /* 0xffffffffff137424 */ /* 0x000fd800078e00ff */
[----:B------:R-:W-:Y:S05]  /*49a0*/  WARPSYNC.COLLECTIVE R19, `(.L_x_48) ;  /* 0x0000000013087348 */ /* 0x000fea0003c00000 */
[----:B------:R-:W-:Y:S01]  /*49b0*/  VOTE.ANY P0, P0 ;  /* 0x0000000000ff7806 */ /* 0x000fe20000000100 */
[----:B------:R-:W-:-:S12]  /*49c0*/  ENDCOLLECTIVE ;  /* 0x000000000000791b */ /* 0x000fd80003800000 */
.L_x_48:
[----:B------:R-:W-:Y:S05]  /*49d0*/  BSYNC B1 ;  /* 0x0000000000017941 */ /* 0x000fea0003800000 */
.L_x_47:
[----:B------:R-:W-:Y:S05]  /*49e0*/  BRA `(.L_x_49) ;  /* 0xffffffc800a47947 */ /* 0x000fea000383ffff */
.L_x_13:
[----:B------:R-:W-:Y:S01]  /*49f0*/  BSSY B1, `(.L_x_50) ;  /* 0x0000006000017945 */ /* 0x000fe20003800000 */
[----:B------:R-:W-:Y:S01]  /*4a00*/  PLOP3.LUT P0, PT, P0, PT, PT, 0x8, 0x80 ;  /* 0x000000000080781c */ /* 0x000fe2000070e170 */
[----:B------:R-:W-:-:S12]  /*4a10*/  IMAD.MOV.U32 R19, RZ, RZ, -0x1 ;  /* 0xffffffffff137424 */ /* 0x000fd800078e00ff */
[----:B------:R-:W-:Y:S05]  /*4a20*/  WARPSYNC.COLLECTIVE R19, `(.L_x_51) ;  /* 0x0000000013087348 */ /* 0x000fea0003c00000 */
[----:B------:R-:W-:Y:S01]  /*4a30*/  VOTE.ANY P0, P0 ;  /* 0x0000000000ff7806 */ /* 0x000fe20000000100 */
[----:B------:R-:W-:-:S12]  /*4a40*/  ENDCOLLECTIVE ;  /* 0x000000000000791b */ /* 0x000fd80003800000 */
.L_x_51:
[----:B------:R-:W-:Y:S05]  /*4a50*/  BSYNC B1 ;  /* 0x0000000000017941 */ /* 0x000fea0003800000 */
.L_x_50:
[----:B------:R-:W-:Y:S05]  /*4a60*/  BRA `(.L_x_52) ;  /* 0xffffffc800f87947 */ /* 0x000fea000383ffff */
.L_x_15:
[----:B------:R-:W-:Y:S01]  /*4a70*/  BSSY B1, `(.L_x_53) ;  /* 0x0000006000017945 */ /* 0x000fe20003800000 */
[----:B------:R-:W-:Y:S01]  /*4a80*/  PLOP3.LUT P0, PT, P0, PT, PT, 0x8, 0x80 ;  /* 0x000000000080781c */ /* 0x000fe2000070e170 */
[----:B------:R-:W-:-:S12]  /*4a90*/  IMAD.MOV.U32 R19, RZ, RZ, -0x1 ;  /* 0xffffffffff137424 */ /* 0x000fd800078e00ff */
[----:B------:R-:W-:Y:S05]  /*4aa0*/  WARPSYNC.COLLECTIVE R19, `(.L_x_54) ;  /* 0x0000000013087348 */ /* 0x000fea0003c00000 */
[----:B------:R-:W-:Y:S01]  /*4ab0*/  VOTE.ANY R19, PT, P0 ;  /* 0x0000000000137806 */ /* 0x000fe200000e0100 */
[----:B------:R-:W-:Y:S06]  /*4ac0*/  ENDCOLLECTIVE ;  /* 0x000000000000791b */ /* 0x000fec0003800000 */
.L_x_54:
[----:B------:R-:W-:Y:S05]  /*4ad0*/  BSYNC B1 ;  /* 0x0000000000017941 */ /* 0x000fea0003800000 */
.L_x_53:
[----:B------:R-:W-:Y:S01]  /*4ae0*/  LOP3.LUT R19, R19, 0x80000000, R48, 0xec, !PT ;  /* 0x8000000013137812 */ /* 0x000fe200078eec30 */
[----:B------:R-:W-:Y:S02]  /*4af0*/  IMAD.MOV.U32 R18, RZ, RZ, R41 ;  /* 0x000000ffff127224 */ /* 0x000fe400078e0029 */
[----:B------:R-:W-:Y:S02]  /*4b00*/  IMAD.MOV.U32 R17, RZ, RZ, 0x1 ;  /* 0x00000001ff117424 */ /* 0x000fe400078e00ff */
[----:B------:R-:W-:Y:S02]  /*4b10*/  VIADD R16, R19, 0xffffffff ;  /* 0xffffffff13107836 */ /* 0x000fe40000000000 */
[----:B------:R-:W-:-:S03]  /*4b20*/  VIADD R21, R21, 0xffffffe0 ;  /* 0xffffffe015157836 */ /* 0x000fc60000000000 */
[----:B------:R-:W-:Y:S01]  /*4b30*/  LOP3.LUT R50, R19, R16, RZ, 0xc, !PT ;  /* 0x0000001013327212 */ /* 0x000fe200078e0cff */
[----:B------:R-:W-:-:S03]  /*4b40*/  IMAD.MOV.U32 R19, RZ, RZ, -0x1 ;  /* 0xffffffffff137424 */ /* 0x000fc600078e00ff */
[----:B------:R0:W1:Y:S04]  /*4b50*/  POPC R16, R50 ;  /* 0x0000003200107309 */ /* 0x0000680000000000 */
[----:B01----:R-:W-:Y:S05]  /*4b60*/  WARPSYNC.COLLECTIVE R19, `(.L_x_55) ;  /* 0x0000000013087348 */ /* 0x003fea0003c00000 */
[----:B-1----:R1:W2:Y:S02]  /*4b70*/  SHFL.DOWN P2, R20, R18, R17, R16 ;  /* 0x0800001112147389 */ /* 0x0022a40000040010 */
[----:B012---:R-:W-:Y:S05]  /*4b80*/  ENDCOLLECTIVE ;  /* 0x000000000000791b */ /* 0x007fea0003800000 */
.L_x_55:
[----:B------:R-:W-:Y:S01]  /*4b90*/  ISETP.GE.AND P0, PT, R47, R16, PT ;  /* 0x000000102f00720c */ /* 0x000fe20003f06270 */
[----:B------:R-:W-:-:S03]  /*4ba0*/  IMAD.MOV.U32 R17, RZ, RZ, 0x2 ;  /* 0x00000002ff117424 */ /* 0x000fc600078e00ff */
[----:B------:R-:W-:Y:S02]  /*4bb0*/  SEL R20, R20, RZ, !P0 ;  /* 0x000000ff14147207 */ /* 0x000fe40004000000 */
[----:B------:R-:W-:-:S03]  /*4bc0*/  ISETP.GT.AND P0, PT, R22, R16, PT ;  /* 0x000000101600720c */ /* 0x000fc60003f04270 */
[----:B------:R-:W-:-:S04]  /*4bd0*/  IMAD.IADD R51, R20, 0x1, R41 ;  /* 0x0000000114337824 */ /* 0x000fc800078e0229 */
[----:B------:R-:W-:-:S07]  /*4be0*/  IMAD.MOV.U32 R18, RZ, RZ, R51 ;  /* 0x000000ffff127224 */ /* 0x000fce00078e0033 */
[----:B------:R-:W-:Y:S05]  /*4bf0*/  WARPSYNC.COLLECTIVE R19, `(.L_x_56) ;  /* 0x0000000013087348 */ /* 0x000fea0003c00000 */
[----:B------:R0:W1:Y:S02]  /*4c00*/  SHFL.DOWN P2, R20, R18, R17, R16 ;  /* 0x0800001112147389 */ /* 0x0000640000040010 */
[----:B01----:R-:W-:Y:S05]  /*4c10*/  ENDCOLLECTIVE ;  /* 0x000000000000791b */ /* 0x003fea0003800000 */
.L_x_56:
        /* <DEDUP_REMOVED lines=8> */
.L_x_57:
        /* <DEDUP_REMOVED lines=8> */
.L_x_58:
        /* <DEDUP_REMOVED lines=8> */
.L_x_59:
[----:B------:R-:W-:Y:S05]  /*4da0*/  WARPSYNC.COLLECTIVE R19, `(.L_x_60) ;  /* 0x0000000013087348 */ /* 0x000fea0003c00000 */
[----:B------:R-:W-:Y:S01]  /*4db0*/  VOTE.ALL P0, P0 ;  /* 0x0000000000ff7806 */ /* 0x000fe20000000000 */
[----:B------:R-:W-:-:S12]  /*4dc0*/  ENDCOLLECTIVE ;  /* 0x000000000000791b */ /* 0x000fd80003800000 */
.L_x_60:
[----:B------:R-:W-:-:S04]  /*4dd0*/  ISETP.GT.AND P2, PT, R37, R16, PT ;  /* 0x000000102500720c */ /* 0x000fc80003f44270 */
[----:B------:R-:W-:-:S04]  /*4de0*/  SEL R20, R20, RZ, !P2 ;  /* 0x000000ff14147207 */ /* 0x000fc80005000000 */
[----:B------:R-:W-:Y:S01]  /*4df0*/  IADD3 R39, PT, PT, R50, R20, R39 ;  /* 0x0000001432277210 */ /* 0x000fe20007ffe027 */
[----:B------:R-:W-:Y:S06]  /*4e00*/  BRA `(.L_x_61) ;  /* 0xffffffc800907947 */ /* 0x000fec000383ffff */
.L_x_20:
[----:B------:R-:W-:Y:S01]  /*4e10*/  BSSY B0, `(.L_x_62) ;  /* 0x0000006000007945 */ /* 0x000fe20003800000 */
[----:B------:R-:W-:Y:S01]  /*4e20*/  PLOP3.LUT P0, PT, P0, PT, PT, 0x8, 0x80 ;  /* 0x000000000080781c */ /* 0x000fe2000070e170 */
[----:B------:R-:W-:-:S12]  /*4e30*/  IMAD.MOV.U32 R19, RZ, RZ, -0x1 ;  /* 0xffffffffff137424 */ /* 0x000fd800078e00ff */
[----:B------:R-:W-:Y:S05]  /*4e40*/  WARPSYNC.COLLECTIVE R19, `(.L_x_63) ;  /* 0x0000000013087348 */ /* 0x000fea0003c00000 */
[----:B------:R-:W-:Y:S01]  /*4e50*/  VOTE.ANY P0, P0 ;  /* 0x0000000000ff7806 */ /* 0x000fe20000000100 */
[----:B------:R-:W-:-:S12]  /*4e60*/  ENDCOLLECTIVE ;  /* 0x000000000000791b */ /* 0x000fd80003800000 */
.L_x_63:
[----:B------:R-:W-:Y:S05]  /*4e70*/  BSYNC B0 ;  /* 0x0000000000007941 */ /* 0x000fea0003800000 */
.L_x_62:
[----:B------:R-:W-:Y:S05]  /*4e80*/  BRA `(.L_x_64) ;  /* 0xffffffe000a87947 */ /* 0x000fea000383ffff */
.L_x_22:
[----:B------:R-:W-:Y:S01]  /*4e90*/  BSSY B0, `(.L_x_65) ;  /* 0x0000006000007945 */ /* 0x000fe20003800000 */
[----:B------:R-:W-:Y:S01]  /*4ea0*/  PLOP3.LUT P0, PT, P0, PT, PT, 0x8, 0x80 ;  /* 0x000000000080781c */ /* 0x000fe2000070e170 */
[----:B------:R-:W-:-:S12]  /*4eb0*/  IMAD.MOV.U32 R19, RZ, RZ, -0x1 ;  /* 0xffffffffff137424 */ /* 0x000fd800078e00ff */
[----:B------:R-:W-:Y:S05]  /*4ec0*/  WARPSYNC.COLLECTIVE R19, `(.L_x_66) ;  /* 0x0000000013087348 */ /* 0x000fea0003c00000 */
[----:B------:R-:W-:Y:S01]  /*4ed0*/  VOTE.ANY P0, P0 ;  /* 0x0000000000ff7806 */ /* 0x000fe20000000100 */
[----:B------:R-:W-:-:S12]  /*4ee0*/  ENDCOLLECTIVE ;  /* 0x000000000000791b */ /* 0x000fd80003800000 */
.L_x_66:
[----:B------:R-:W-:Y:S05]  /*4ef0*/  BSYNC B0 ;  /* 0x0000000000007941 */ /* 0x000fea0003800000 */
.L_x_65:
[----:B------:R-:W-:Y:S05]  /*4f00*/  BRA `(.L_x_67) ;  /* 0xffffffe000fc7947 */ /* 0x000fea000383ffff */
.L_x_24:
[----:B------:R-:W0:Y:S01]  /*4f10*/  S2R R53, SR_GEMASK ;  /* 0x0000000000357919 */ /* 0x000e220000003c00 */
[----:B------:R-:W-:Y:S01]  /*4f20*/  BSSY B0, `(.L_x_68) ;  /* 0x0000006000007945 */ /* 0x000fe20003800000 */
[----:B------:R-:W-:Y:S01]  /*4f30*/  PLOP3.LUT P0, PT, P0, PT, PT, 0x8, 0x80 ;  /* 0x000000000080781c */ /* 0x000fe2000070e170 */
[----:B------:R-:W-:-:S12]  /*4f40*/  IMAD.MOV.U32 R19, RZ, RZ, -0x1 ;  /* 0xffffffffff137424 */ /* 0x000fd800078e00ff */
[----:B0-----:R-:W-:Y:S05]  /*4f50*/  WARPSYNC.COLLECTIVE R19, `(.L_x_69) ;  /* 0x0000000013087348 */ /* 0x001fea0003c00000 */
[----:B------:R-:W-:Y:S01]  /*4f60*/  VOTE.ANY R19, PT, P0 ;  /* 0x0000000000137806 */ /* 0x000fe200000e0100 */
[----:B0-----:R-:W-:Y:S06]  /*4f70*/  ENDCOLLECTIVE ;  /* 0x000000000000791b */ /* 0x001fec0003800000 */
.L_x_69:
[----:B------:R-:W-:Y:S05]  /*4f80*/  BSYNC B0 ;  /* 0x0000000000007941 */ /* 0x000fea0003800000 */
.L_x_68:
[----:B------:R-:W-:Y:S01]  /*4f90*/  LOP3.LUT R19, R19, 0x80000000, R53, 0xec, !PT ;  /* 0x8000000013137812 */ /* 0x000fe200078eec35 */
[----:B------:R-:W-:Y:S02]  /*4fa0*/  IMAD.MOV.U32 R18, RZ, RZ, R25 ;  /* 0x000000ffff127224 */ /* 0x000fe400078e0019 */
[----:B------:R-:W-:Y:S02]  /*4fb0*/  IMAD.MOV.U32 R17, RZ, RZ, 0x1 ;  /* 0x00000001ff117424 */ /* 0x000fe400078e00ff */
[----:B------:R-:W-:-:S05]  /*4fc0*/  VIADD R16, R19, 0xffffffff ;  /* 0xffffffff13107836 */ /* 0x000fca0000000000 */
[----:B------:R-:W-:Y:S01]  /*4fd0*/  LOP3.LUT R44, R19, R16, RZ, 0xc, !PT ;  /* 0x00000010132c7212 */ /* 0x000fe200078e0cff */
[----:B------:R-:W-:-:S05]  /*4fe0*/  IMAD.MOV.U32 R19, RZ, RZ, -0x1 ;  /* 0xffffffffff137424 */ /* 0x000fca00078e00ff */
[----:B------:R-:W0:Y:S02]  /*4ff0*/  POPC R44, R44 ;  /* 0x0000002c002c7309 */ /* 0x000e240000000000 */
[----:B0-----:R-:W-:Y:S01]  /*5000*/  IMAD.MOV.U32 R16, RZ, RZ, R44 ;  /* 0x000000ffff107224 */ /* 0x001fe200078e002c */
[----:B------:R-:W-:-:S13]  /*5010*/  ISETP.GE.AND P0, PT, R36, R44, PT ;  /* 0x0000002c2400720c */ /* 0x000fda0003f06270 */
[----:B------:R-:W-:Y:S05]  /*5020*/  WARPSYNC.COLLECTIVE R19, `(.L_x_70) ;  /* 0x0000000013087348 */ /* 0x000fea0003c00000 */
[----:B------:R0:W1:Y:S02]  /*5030*/  SHFL.DOWN P2, R20, R18, R17, R16 ;  /* 0x0800001112147389 */ /* 0x0000640000040010 */
[----:B01----:R-:W-:Y:S05]  /*5040*/  ENDCOLLECTIVE ;  /* 0x000000000000791b */ /* 0x003fea0003800000 */
.L_x_70:
[----:B------:R-:W-:Y:S01]  /*5050*/  IMAD.MOV.U32 R17, RZ, RZ, 0x2 ;  /* 0x00000002ff117424 */ /* 0x000fe200078e00ff */
[----:B------:R-:W-:-:S05]  /*5060*/  SEL R20, R20, RZ, !P0 ;  /* 0x000000ff14147207 */ /* 0x000fca0004000000 */
[----:B------:R-:W-:Y:S02]  /*5070*/  IMAD.IADD R35, R20, 0x1, R25 ;  /* 0x0000000114237824 */ /* 0x000fe400078e0219 */
[----:B------:R-:W-:Y:S02]  /*5080*/  VIADD R25, R36, 0x2 ;  /* 0x0000000224197836 */ /* 0x000fe40000000000 */
[----:B------:R-:W-:-:S03]  /*5090*/  IMAD.MOV.U32 R18, RZ, RZ, R35 ;  /* 0x000000ffff127224 */ /* 0x000fc600078e0023 */
[----:B------:R-:W-:Y:S01]  /*50a0*/  ISETP.GT.AND P0, PT, R25, R44, PT ;  /* 0x0000002c1900720c */ /* 0x000fe20003f04270 */
[----:B------:R-:W-:-:S12]  /*50b0*/  VIADD R25, R36, 0x4 ;  /* 0x0000000424197836 */ /* 0x000fd80000000000 */
[----:B------:R-:W-:Y:S05]  /*50c0*/  WARPSYNC.COLLECTIVE R19, `(.L_x_71) ;  /* 0x0000000013087348 */ /* 0x000fea0003c00000 */
[----:B------:R0:W1:Y:S02]  /*50d0*/  SHFL.DOWN P2, R20, R18, R17, R16 ;  /* 0x0800001112147389 */ /* 0x0000640000040010 */
[----:B01----:R-:W-:Y:S05]  /*50e0*/  ENDCOLLECTIVE ;  /* 0x000000000000791b */ /* 0x003fea0003800000 */
.L_x_71:
        /* <DEDUP_REMOVED lines=9> */
.L_x_72:
        /* <DEDUP_REMOVED lines=8> */
.L_x_73:
[----:B------:R-:W-:Y:S01]  /*5200*/  IMAD.MOV.U32 R17, RZ, RZ, 0x10 ;  /* 0x00000010ff117424 */ /* 0x000fe200078e00ff */
[----:B------:R-:W-:Y:S02]  /*5210*/  SEL R20, R20, RZ, !P0 ;  /* 0x000000ff14147207 */ /* 0x000fe40004000000 */
[----:B------:R-:W-:-:S03]  /*5220*/  ISETP.NE.AND P0, PT, R24, 0x65, PT ;  /* 0x000000651800780c */ /* 0x000fc60003f05270 */
[----:B------:R-:W-:Y:S02]  /*5230*/  IMAD.IADD R26, R25, 0x1, R20 ;  /* 0x00000001191a7824 */ /* 0x000fe400078e0214 */
[----:B------:R-:W-:Y:S02]  /*5240*/  VIADD R25, R36, 0x10 ;  /* 0x0000001024197836 */ /* 0x000fe40000000000 */
[----:B------:R-:W-:-:S03]  /*5250*/  IMAD.MOV.U32 R18, RZ, RZ, R26 ;  /* 0x000000ffff127224 */ /* 0x000fc600078e001a */
[----:B------:R-:W-:-:S13]  /*5260*/  ISETP.GT.AND P3, PT, R25, R44, PT ;  /* 0x0000002c1900720c */ /* 0x000fda0003f64270 */
[----:B------:R-:W-:Y:S05]  /*5270*/  WARPSYNC.COLLECTIVE R19, `(.L_x_74) ;  /* 0x0000000013087348 */ /* 0x000fea0003c00000 */
[----:B------:R0:W1:Y:S02]  /*5280*/  SHFL.DOWN P2, R20, R18, R17, R16 ;  /* 0x0800001112147389 */ /* 0x0000640000040010 */
[----:B01----:R-:W-:Y:S05]  /*5290*/  ENDCOLLECTIVE ;  /* 0x000000000000791b */ /* 0x003fea0003800000 */
.L_x_74:
[----:B------:R-:W-:Y:S05]  /*52a0*/  WARPSYNC.COLLECTIVE R19, `(.L_x_75) ;  /* 0x0000000013087348 */ /* 0x000fea0003c00000 */
[----:B------:R-:W-:Y:S01]  /*52b0*/  VOTE.ALL P0, P0 ;  /* 0x0000000000ff7806 */ /* 0x000fe20000000000 */
[----:B------:R-:W-:-:S12]  /*52c0*/  ENDCOLLECTIVE ;  /* 0x000000000000791b */ /* 0x000fd80003800000 */
.L_x_75:
[----:B------:R-:W0:Y:S01]  /*52d0*/  LDC.64 R16, c[0x0][0x390] ;  /* 0x0000e400ff107b82 */ /* 0x000e220000000a00 */
[----:B------:R-:W-:-:S05]  /*52e0*/  SEL R25, R20, RZ, !P3 ;  /* 0x000000ff14197207 */ /* 0x000fca0005800000 */
[----:B------:R-:W-:Y:S01]  /*52f0*/  IMAD.IADD R26, R26, 0x1, R25 ;  /* 0x000000011a1a7824 */ /* 0x000fe200078e0219 */
[----:B0-----:R-:W-:-:S05]  /*5300*/  IADD3 R35, P2, PT, R16, 0x100, RZ ;  /* 0x0000010010237810 */ /* 0x001fca0007f5e0ff */
[----:B------:R-:W-:Y:S01]  /*5310*/  IMAD.X R39, RZ, RZ, R17, P2 ;  /* 0x000000ffff277224 */ /* 0x000fe200010e0611 */
[----:B------:R-:W-:Y:S07]  /*5320*/  BRA `(.L_x_76) ;  /* 0xffffffe000907947 */ /* 0x000fee000383ffff */
.L_x_26:
[----:B------:R-:W-:Y:S01]  /*5330*/  BSSY B0, `(.L_x_77) ;  /* 0x0000006000007945 */ /* 0x000fe20003800000 */
[----:B------:R-:W-:Y:S01]  /*5340*/  PLOP3.LUT P0, PT, P0, PT, PT, 0x8, 0x80 ;  /* 0x000000000080781c */ /* 0x000fe2000070e170 */
[----:B------:R-:W-:-:S12]  /*5350*/  IMAD.MOV.U32 R19, RZ, RZ, -0x1 ;  /* 0xffffffffff137424 */ /* 0x000fd800078e00ff */
[----:B------:R-:W-:Y:S05]  /*5360*/  WARPSYNC.COLLECTIVE R19, `(.L_x_78) ;  /* 0x0000000013087348 */ /* 0x000fea0003c00000 */
[----:B------:R-:W-:Y:S01]  /*5370*/  VOTE.ANY P0, P0 ;  /* 0x0000000000ff7806 */ /* 0x000fe20000000100 */
[----:B------:R-:W-:-:S12]  /*5380*/  ENDCOLLECTIVE ;  /* 0x000000000000791b */ /* 0x000fd80003800000 */
.L_x_78:
[----:B------:R-:W-:Y:S05]  /*5390*/  BSYNC B0 ;  /* 0x0000000000007941 */ /* 0x000fea0003800000 */
.L_x_77:
[----:B------:R-:W-:Y:S05]  /*53a0*/  BRA `(.L_x_79) ;  /* 0xffffffe000a07947 */ /* 0x000fea000383ffff */
.L_x_28:
[----:B------:R-:W-:Y:S01]  /*53b0*/  BSSY B0, `(.L_x_80) ;  /* 0x0000006000007945 */ /* 0x000fe20003800000 */
[----:B------:R-:W-:Y:S01]  /*53c0*/  PLOP3.LUT P0, PT, P0, PT, PT, 0x8, 0x80 ;  /* 0x000000000080781c */ /* 0x000fe2000070e170 */
[----:B------:R-:W-:-:S12]  /*53d0*/  IMAD.MOV.U32 R19, RZ, RZ, -0x1 ;  /* 0xffffffffff137424 */ /* 0x000fd800078e00ff */
[----:B------:R-:W-:Y:S05]  /*53e0*/  WARPSYNC.COLLECTIVE R19, `(.L_x_81) ;  /* 0x0000000013087348 */ /* 0x000fea0003c00000 */
[----:B------:R-:W-:Y:S01]  /*53f0*/  VOTE.ANY P0, P0 ;  /* 0x0000000000ff7806 */ /* 0x000fe20000000100 */
[----:B------:R-:W-:-:S12]  /*5400*/  ENDCOLLECTIVE ;  /* 0x000000000000791b */ /* 0x000fd80003800000 */
.L_x_81:
[----:B------:R-:W-:Y:S05]  /*5410*/  BSYNC B0 ;  /* 0x0000000000007941 */ /* 0x000fea0003800000 */
.L_x_80:
[----:B------:R-:W-:Y:S05]  /*5420*/  BRA `(.L_x_82) ;  /* 0xffffffe000f47947 */ /* 0x000fea000383ffff */
.L_x_30:
[----:B------:R-:W-:Y:S01]  /*5430*/  BSSY B0, `(.L_x_83) ;  /* 0x0000006000007945 */ /* 0x000fe20003800000 */
[----:B------:R-:W-:Y:S01]  /*5440*/  PLOP3.LUT P0, PT, P0, PT, PT, 0x8, 0x80 ;  /* 0x000000000080781c */ /* 0x000fe2000070e170 */
[----:B------:R-:W-:-:S12]  /*5450*/  IMAD.MOV.U32 R19, RZ, RZ, -0x1 ;  /* 0xffffffffff137424 */ /* 0x000fd800078e00ff */
[----:B------:R-:W-:Y:S05]  /*5460*/  WARPSYNC.COLLECTIVE R19, `(.L_x_84) ;  /* 0x0000000013087348 */ /* 0x000fea0003c00000 */
[----:B------:R-:W-:Y:S01]  /*5470*/  VOTE.ANY R19, PT, P0 ;  /* 0x0000000000137806 */ /* 0x000fe200000e0100 */
[----:B------:R-:W-:Y:S06]  /*5480*/  ENDCOLLECTIVE ;  /* 0x000000000000791b */ /* 0x000fec0003800000 */
.L_x_84:
[----:B------:R-:W-:Y:S05]  /*5490*/  BSYNC B0 ;  /* 0x0000000000007941 */ /* 0x000fea0003800000 */
.L_x_83:
[----:B------:R-:W-:Y:S01]  /*54a0*/  LOP3.LUT R19, R19, 0x80000000, R53, 0xec, !PT ;  /* 0x8000000013137812 */ /* 0x000fe200078eec35 */
[----:B------:R-:W-:Y:S02]  /*54b0*/  IMAD.MOV.U32 R18, RZ, RZ, R25 ;  /* 0x000000ffff127224 */ /* 0x000fe400078e0019 */
[----:B------:R-:W-:Y:S02]  /*54c0*/  IMAD.MOV.U32 R17, RZ, RZ, 0x1 ;  /* 0x00000001ff117424 */ /* 0x000fe400078e00ff */
[----:B------:R-:W-:Y:S02]  /*54d0*/  VIADD R16, R19, 0xffffffff ;  /* 0xffffffff13107836 */ /* 0x000fe40000000000 */
[----:B------:R-:W-:-:S03]  /*54e0*/  VIADD R21, R21, 0xffffffe0 ;  /* 0xffffffe015157836 */ /* 0x000fc60000000000 */
[----:B------:R-:W-:Y:S01]  /*54f0*/  LOP3.LUT R16, R19, R16, RZ, 0xc, !PT ;  /* 0x0000001013107212 */ /* 0x000fe200078e0cff */
[----:B------:R-:W-:-:S05]  /*5500*/  IMAD.MOV.U32 R19, RZ, RZ, -0x1 ;  /* 0xffffffffff137424 */ /* 0x000fca00078e00ff */
[----:B------:R-:W0:Y:S02]  /*5510*/  POPC R16, R16 ;  /* 0x0000001000107309 */ /* 0x000e240000000000 */
[----:B0-----:R-:W-:Y:S05]  /*5520*/  WARPSYNC.COLLECTIVE R19, `(.L_x_85) ;  /* 0x0000000013087348 */ /* 0x001fea0003c00000 */
[----:B0-----:R0:W1:Y:S02]  /*5530*/  SHFL.DOWN P2, R20, R18, R17, R16 ;  /* 0x0800001112147389 */ /* 0x0010640000040010 */
[----:B01----:R-:W-:Y:S05]  /*5540*/  ENDCOLLECTIVE ;  /* 0x000000000000791b */ /* 0x003fea0003800000 */
.L_x_85:
[----:B------:R-:W-:Y:S01]  /*5550*/  ISETP.GE.AND P0, PT, R36, R16, PT ;  /* 0x000000102400720c */ /* 0x000fe20003f06270 */
[----:B------:R-:W-:-:S03]  /*5560*/  IMAD.MOV.U32 R17, RZ, RZ, 0x2 ;  /* 0x00000002ff117424 */ /* 0x000fc600078e00ff */
[----:B------:R-:W-:-:S05]  /*5570*/  SEL R20, R20, RZ, !P0 ;  /* 0x000000ff14147207 */ /* 0x000fca0004000000 */
[----:B------:R-:W-:Y:S02]  /*5580*/  IMAD.IADD R25, R20, 0x1, R25 ;  /* 0x0000000114197824 */ /* 0x000fe400078e0219 */
[----:B------:R-:W-:Y:S02]  /*5590*/  VIADD R20, R36, 0x2 ;  /* 0x0000000224147836 */ /* 0x000fe40000000000 */
[----:B------:R-:W-:-:S03]  /*55a0*/  IMAD.MOV.U32 R18, RZ, RZ, R25 ;  /* 0x000000ffff127224 */ /* 0x000fc600078e0019 */
[----:B------:R-:W-:-:S13]  /*55b0*/  ISETP.GT.AND P0, PT, R20, R16, PT ;  /* 0x000000101400720c */ /* 0x000fda0003f04270 */
[----:B------:R-:W-:Y:S05]  /*55c0*/  WARPSYNC.COLLECTIVE R19, `(.L_x_86) ;  /* 0x0000000013087348 */ /* 0x000fea0003c00000 */
[----:B------:R0:W1:Y:S02]  /*55d0*/  SHFL.DOWN P2, R20, R18, R17, R16 ;  /* 0x0800001112147389 */ /* 0x0000640000040010 */
[----:B01----:R-:W-:Y:S05]  /*55e0*/  ENDCOLLECTIVE ;  /* 0x000000000000791b */ /* 0x003fea0003800000 */
.L_x_86:
[----:B------:R-:W-:Y:S01]  /*55f0*/  IMAD.MOV.U32 R17, RZ, RZ, 0x4 ;  /* 0x00000004ff117424 */ /* 0x000fe200078e00ff */
        /* <DEDUP_REMOVED lines=8> */
.L_x_87:
        /* <DEDUP_REMOVED lines=9> */
.L_x_88:
[----:B------:R-:W-:Y:S01]  /*5710*/  IMAD.MOV.U32 R17, RZ, RZ, 0x10 ;  /* 0x00000010ff117424 */ /* 0x000fe200078e00ff */
[----:B------:R-:W-:-:S05]  /*5720*/  SEL R20, R20, RZ, !P0 ;  /* 0x000000ff14147207 */ /* 0x000fca0004000000 */
[----:B------:R-:W-:-:S04]  /*5730*/  IMAD.IADD R25, R25, 0x1, R20 ;  /* 0x0000000119197824 */ /* 0x000fc800078e0214 */
[----:B------:R-:W-:-:S07]  /*5740*/  IMAD.MOV.U32 R18, RZ, RZ, R25 ;  /* 0x000000ffff127224 */ /* 0x000fce00078e0019 */
[----:B------:R-:W-:Y:S05]  /*5750*/  WARPSYNC.COLLECTIVE R19, `(.L_x_89) ;  /* 0x0000000013087348 */ /* 0x000fea0003c00000 */
[----:B------:R0:W1:Y:S02]  /*5760*/  SHFL.DOWN P2, R20, R18, R17, R16 ;  /* 0x0800001112147389 */ /* 0x0000640000040010 */
[----:B01----:R-:W-:Y:S05]  /*5770*/  ENDCOLLECTIVE ;  /* 0x000000000000791b */ /* 0x003fea0003800000 */
.L_x_89:
[----:B------:R-:W-:-:S05]  /*5780*/  VIADD R17, R36, 0x10 ;  /* 0x0000001024117836 */ /* 0x000fca0000000000 */
[----:B------:R-:W-:-:S04]  /*5790*/  ISETP.GT.AND P0, PT, R17, R16, PT ;  /* 0x000000101100720c */ /* 0x000fc80003f04270 */
[----:B------:R-:W-:Y:S02]  /*57a0*/  SEL R20, R20, RZ, !P0 ;  /* 0x000000ff14147207 */ /* 0x000fe40004000000 */
[----:B------:R-:W-:Y:S02]  /*57b0*/  ISETP.NE.AND P0, PT, R24, 0x65, PT ;  /* 0x000000651800780c */ /* 0x000fe40003f05270 */
[----:B------:R-:W-:-:S11]  /*57c0*/  IADD3 R26, PT, PT, R25, R20, R26 ;  /* 0x00000014191a7210 */ /* 0x000fd60007ffe01a */
[----:B------:R-:W-:Y:S05]  /*57d0*/  WARPSYNC.COLLECTIVE R19, `(.L_x_90) ;  /* 0x0000000013087348 */ /* 0x000fea0003c00000 */
[----:B------:R-:W-:Y:S01]  /*57e0*/  VOTE.ALL P0, P0 ;  /* 0x0000000000ff7806 */ /* 0x000fe20000000000 */
[----:B------:R-:W-:-:S12]  /*57f0*/  ENDCOLLECTIVE ;  /* 0x000000000000791b */ /* 0x000fd80003800000 */
.L_x_90:
[----:B------:R-:W-:Y:S05]  /*5800*/  BRA `(.L_x_91) ;  /* 0xffffffe0008c7947 */ /* 0x000fea000383ffff */
.L_x_92:
[----:B------:R-:W-:-:S00]  /*5810*/  BRA `(.L_x_92) ;  /* 0xfffffffc00fc7947 */ /* 0x000fc0000383ffff */
[----:B------:R-:W-:-:S00]  /*5820*/  NOP ;  /* 0x0000000000007918 */ /* 0x000fc00000000000 */
        /* <DEDUP_REMOVED lines=13> */
.L_x_116:


//--------------------- .text._ZN3cub18CUB_300001_SM_10006detail4scan20DeviceScanInitKernelINS0_13ScanTileStateIiLb1EEEEEvT_i --------------------------
	.section	.text._ZN3cub18CUB_300001_SM_10006detail4scan20DeviceScanInitKernelINS0_13ScanTileStateIiLb1EEEEEvT_i,"ax",@progbits
	.align	128
        .global         _ZN3cub18CUB_300001_SM_10006detail4scan20DeviceScanInitKernelINS0_13ScanTileStateIiLb1EEEEEvT_i
        .type           _ZN3cub18CUB_300001_SM_10006detail4scan20DeviceScanInitKernelINS0_13ScanTileStateIiLb1EEEEEvT_i,@function
        .size           _ZN3cub18CUB_300001_SM_10006detail4scan20DeviceScanInitKernelINS0_13ScanTileStateIiLb1EEEEEvT_i,(.L_x_117 - _ZN3cub18CUB_300001_SM_10006detail4scan20DeviceScanInitKernelINS0_13ScanTileStateIiLb1EEEEEvT_i)
        .other          _ZN3cub18CUB_300001_SM_10006detail4scan20DeviceScanInitKernelINS0_13ScanTileStateIiLb1EEEEEvT_i,@"STO_CUDA_ENTRY STV_DEFAULT"
_ZN3cub18CUB_300001_SM_10006detail4scan20DeviceScanInitKernelINS0_13ScanTileStateIiLb1EEEEEvT_i:
.text._ZN3cub18CUB_300001_SM_10006detail4scan20DeviceScanInitKernelINS0_13ScanTileStateIiLb1EEEEEvT_i:
[----:B------:R-:W-:Y:S01]  /*0000*/  LDC R1, c[0x0][0x37c] ;  /* 0x0000df00ff017b82 */ /* 0x000fe20000000800 */
[----:B------:R-:W0:Y:S07]  /*0010*/  S2R R0, SR_TID.X ;  /* 0x0000000000007919 */ /* 0x000e2e0000002100 */
[----:B------:R-:W1:Y:S01]  /*0020*/  S2UR UR6, SR_CTAID.X ;  /* 0x00000000000679c3 */ /* 0x000e620000002500 */
[----:B------:R-:W2:Y:S07]  /*0030*/  LDCU UR4, c[0x0][0x388] ;  /* 0x00007100ff0477ac */ /* 0x000eae0008000800 */
[----:B------:R-:W1:Y:S01]  /*0040*/  LDC R5, c[0x0][0x360] ;  /* 0x0000d800ff057b82 */ /* 0x000e620000000800 */
[----:B0-----:R-:W-:Y:S01]  /*0050*/  ISETP.GT.U32.AND P0, PT, R0, 0x1f, PT ;  /* 0x0000001f0000780c */ /* 0x001fe20003f04070 */
[----:B-1----:R-:W-:-:S03]  /*0060*/  IMAD R5, R5, UR6, R0 ;  /* 0x0000000605057c24 */ /* 0x002fc6000f8e0200 */
[----:B------:R-:W-:Y:S02]  /*0070*/  ISETP.NE.OR P0, PT, RZ, UR6, P0 ;  /* 0x00000006ff007c0c */ /* 0x000fe40008705670 */
[----:B--2---:R-:W-:Y:S01]  /*0080*/  ISETP.GE.AND P1, PT, R5, UR4, PT ;  /* 0x0000000405007c0c */ /* 0x004fe2000bf26270 */
[----:B------:R-:W0:-:S12]  /*0090*/  LDCU.64 UR4, c[0x0][0x358] ;  /* 0x00006b00ff0477ac */ /* 0x000e180008000a00 */
[----:B------:R-:W1:Y:S01]  /*00a0*/  @!P1 LDC.64 R2, c[0x0][0x380] ;  /* 0x0000e000ff029b82 */ /* 0x000e620000000a00 */
[----:B------:R-:W-:Y:S01]  /*00b0*/  @!P1 MOV R4, 0x63 ;  /* 0x0000006300049802 */ /* 0x000fe20000000f00 */
[----:B-1----:R-:W-:-:S04]  /*00c0*/  @!P1 IMAD.WIDE R2, R5, 0x8, R2 ;  /* 0x0000000805029825 */ /* 0x002fc800078e0202 */
[----:B------:R-:W-:-:S05]  /*00d0*/  HFMA2 R5, -RZ, RZ, 0, 0 ;  /* 0x00000000ff057431 */ /* 0x000fca00000001ff */
[----:B0-----:R0:W-:Y:S01]  /*00e0*/  @!P1 STG.E.64 desc[UR4][R2.64+0x100], R4 ;  /* 0x0001000402009986 */ /* 0x0011e2000c101b04 */
[----:B------:R-:W-:Y:S05]  /*00f0*/  @P0 EXIT ;  /* 0x000000000000094d */ /* 0x000fea0003800000 */
[----:B0-----:R-:W0:Y:S02]  /*0100*/  LDC.64 R2, c[0x0][0x380] ;  /* 0x0000e000ff027b82 */ /* 0x001e240000000a00 */
[----:B0-----:R-:W-:-:S05]  /*0110*/  IMAD.WIDE.U32 R2, R0, 0x8, R2 ;  /* 0x0000000800027825 */ /* 0x001fca00078e0002 */
[----:B------:R-:W-:Y:S01]  /*0120*/  STG.E.64 desc[UR4][R2.64], RZ ;  /* 0x000000ff02007986 */ /* 0x000fe2000c101b04 */
[----:B------:R-:W-:Y:S05]  /*0130*/  EXIT ;  /* 0x000000000000794d */ /* 0x000fea0003800000 */
.L_x_93:
        /* <DEDUP_REMOVED lines=12> */
.L_x_117:


//--------------------- .text._ZN3cub18CUB_300001_SM_10006detail11EmptyKernelIvEEvv --------------------------
	.section	.text._ZN3cub18CUB_300001_SM_10006detail11EmptyKernelIvEEvv,"ax",@progbits
	.align	128
        .global         _ZN3cub18CUB_300001_SM_10006detail11EmptyKernelIvEEvv
        .type           _ZN3cub18CUB_300001_SM_10006detail11EmptyKernelIvEEvv,@function
        .size           _ZN3cub18CUB_300001_SM_10006detail11EmptyKernelIvEEvv,(.L_x_118 - _ZN3cub18CUB_300001_SM_10006detail11EmptyKernelIvEEvv)
        .other          _ZN3cub18CUB_300001_SM_10006detail11EmptyKernelIvEEvv,@"STO_CUDA_ENTRY STV_DEFAULT"
_ZN3cub18CUB_300001_SM_10006detail11EmptyKernelIvEEvv:
.text._ZN3cub18CUB_300001_SM_10006detail11EmptyKernelIvEEvv:
[----:B------:R-:W-:Y:S01]  /*0000*/  LDC R1, c[0x0][0x37c] ;  /* 0x0000df00ff017b82 */ /* 0x000fe20000000800 */
[----:B------:R-:W-:Y:S05]  /*0010*/  EXIT ;  /* 0x000000000000794d */ /* 0x000fea0003800000 */
.L_x_94:
        /* <DEDUP_REMOVED lines=14> */
.L_x_118:


//--------------------- .text._Z8Kernel_1iPiS_    --------------------------
	.section	.text._Z8Kernel_1iPiS_,"ax",@progbits
	.align	128
        .global         _Z8Kernel_1iPiS_
        .type           _Z8Kernel_1iPiS_,@function
        .size           _Z8Kernel_1iPiS_,(.L_x_115 - _Z8Kernel_1iPiS_)
        .other          _Z8Kernel_1iPiS_,@"STO_CUDA_ENTRY STV_DEFAULT"
_Z8Kernel_1iPiS_:
.text._Z8Kernel_1iPiS_:
[----:B------:R-:W-:Y:S01]  /*0000*/  LDC R1, c[0x0][0x37c] ;  /* 0x0000df00ff017b82 */ /* 0x000fe20000000800 */
[----:B------:R-:W0:Y:S07]  /*0010*/  S2R R2, SR_TID.X ;  /* 0x0000000000027919 */ /* 0x000e2e0000002100 */
[----:B------:R-:W0:Y:S01]  /*0020*/  S2UR UR4, SR_CTAID.X ;  /* 0x00000000000479c3 */ /* 0x000e220000002500 */
[----:B------:R-:W1:Y:S07]  /*0030*/  LDCU UR5, c[0x0][0x380] ;  /* 0x00007000ff0577ac */ /* 0x000e6e0008000800 */
[----:B------:R-:W0:Y:S02]  /*0040*/  LDC R3, c[0x0][0x360] ;  /* 0x0000d800ff037b82 */ /* 0x000e240000000800 */
[----:B0-----:R-:W-:-:S05]  /*0050*/  IMAD R2, R3, UR4, R2 ;  /* 0x0000000403027c24 */ /* 0x001fca000f8e0202 */
[----:B-1----:R-:W-:-:S13]  /*0060*/  ISETP.GE.AND P0, PT, R2, UR5, PT ;  /* 0x0000000502007c0c */ /* 0x002fda000bf06270 */
[----:B------:R-:W-:Y:S05]  /*0070*/  @P0 EXIT ;  /* 0x000000000000094d */ /* 0x000fea0003800000 */
[----:B------:R-:W0:Y:S01]  /*0080*/  LDC.64 R4, c[0x0][0x388] ;  /* 0x0000e200ff047b82 */ /* 0x000e220000000a00 */
[----:B------:R-:W1:Y:S01]  /*0090*/  LDCU.64 UR4, c[0x0][0x358] ;  /* 0x00006b00ff0477ac */ /* 0x000e620008000a00 */
[----:B0-----:R-:W-:-:S06]  /*00a0*/  IMAD.WIDE R4, R2, 0x4, R4 ;  /* 0x0000000402047825 */ /* 0x001fcc00078e0204 */
[----:B-1----:R-:W2:Y:S02]  /*00b0*/  LDG.E R4, desc[UR4][R4.64] ;  /* 0x0000000404047981 */ /* 0x002ea4000c1e1900 */
[----:B--2---:R-:W-:-:S13]  /*00c0*/  ISETP.NE.AND P0, PT, R4, RZ, PT ;  /* 0x000000ff0400720c */ /* 0x004fda0003f05270 */
[----:B------:R-:W0:Y:S02]  /*00d0*/  @!P0 LDC.64 R6, c[0x0][0x390] ;  /* 0x0000e400ff068b82 */ /* 0x000e240000000a00 */
[----:B0-----:R-:W-:-:S05]  /*00e0*/  @!P0 IMAD.WIDE R6, R2, 0x4, R6 ;  /* 0x0000000402068825 */ /* 0x001fca00078e0206 */
[----:B------:R0:W-:Y:S01]  /*00f0*/  @!P0 STG.E desc[UR4][R6.64], RZ ;  /* 0x000000ff06008986 */ /* 0x0001e2000c101904 */
[----:B------:R-:W-:Y:S05]  /*0100*/  @!P0 EXIT ;  /* 0x000000000000894d */ /* 0x000fea0003800000 */
[----:B------:R-:W-:Y:S01]  /*0110*/  ISETP.GE.AND P0, PT, R4, 0x1, PT ;  /* 0x000000010400780c */ /* 0x000fe20003f06270 */
[----:B0-----:R-:W-:Y:S01]  /*0120*/  HFMA2 R6, -RZ, RZ, 1.5048828125, 33.21875 ;  /* 0x3e055027ff067431 */ /* 0x001fe200000001ff */
[----:B------:R-:W-:Y:S01]  /*0130*/  I2FP.F32.S32 R4, R4 ;  /* 0x0000000400047245 */ /* 0x000fe20000201400 */
[----:B------:R-:W-:Y:S10]  /*0140*/  BSSY.RECONVERGENT B1, `(.L_x_95) ;  /* 0x0000024000017945 */ /* 0x000ff40003800200 */
[----:B------:R-:W-:-:S04]  /*0150*/  @!P0 FMUL R4, R4, 8388608 ;  /* 0x4b00000004048820 */ /* 0x000fc80000400000 */
[C---:B------:R-:W-:Y:S01]  /*0160*/  VIADD R0, R4.reuse, 0xc0d55555 ;  /* 0xc0d5555504007836 */ /* 0x040fe20000000000 */
[----:B------:R-:W-:-:S04]  /*0170*/  FSETP.NEU.AND P2, PT, R4, RZ, PT ;  /* 0x000000ff0400720b */ /* 0x000fc80003f4d000 */
[----:B------:R-:W-:-:S05]  /*0180*/  LOP3.LUT R3, R0, 0xff800000, RZ, 0xc0, !PT ;  /* 0xff80000000037812 */ /* 0x000fca00078ec0ff */
[----:B------:R-:W-:Y:S01]  /*0190*/  IMAD.IADD R0, R4, 0x1, -R3 ;  /* 0x0000000104007824 */ /* 0x000fe200078e0a03 */
[----:B------:R-:W-:-:S03]  /*01a0*/  I2FP.F32.S32 R3, R3 ;  /* 0x0000000300037245 */ /* 0x000fc60000201400 */
[----:B------:R-:W-:-:S04]  /*01b0*/  FADD R5, R0, -1 ;  /* 0xbf80000000057421 */ /* 0x000fc80000000000 */
[----:B------:R-:W-:-:S04]  /*01c0*/  FFMA R0, R5, -R6, 0.14084610342979431152 ;  /* 0x3e1039f605007423 */ /* 0x000fc80000000806 */
[----:B------:R-:W-:-:S04]  /*01d0*/  FFMA R0, R5, R0, -0.12148627638816833496 ;  /* 0xbdf8cdcc05007423 */ /* 0x000fc80000000000 */
[----:B------:R-:W-:-:S04]  /*01e0*/  FFMA R0, R5, R0, 0.13980610668659210205 ;  /* 0x3e0f295505007423 */ /* 0x000fc80000000000 */
[----:B------:R-:W-:-:S04]  /*01f0*/  FFMA R0, R5, R0, -0.16684235632419586182 ;  /* 0xbe2ad8b905007423 */ /* 0x000fc80000000000 */
[----:B------:R-:W-:-:S04]  /*0200*/  FFMA R0, R5, R0, 0.20012299716472625732 ;  /* 0x3e4ced0b05007423 */ /* 0x000fc80000000000 */
[----:B------:R-:W-:-:S04]  /*0210*/  FFMA R0, R5, R0, -0.24999669194221496582 ;  /* 0xbe7fff2205007423 */ /* 0x000fc80000000000 */
[----:B------:R-:W-:-:S04]  /*0220*/  FFMA R0, R5, R0, 0.33333182334899902344 ;  /* 0x3eaaaa7805007423 */ /* 0x000fc80000000000 */
[C---:B------:R-:W-:Y:S01]  /*0230*/  FFMA R6, R5.reuse, R0, -0.5 ;  /* 0xbf00000005067423 */ /* 0x040fe20000000000 */
[----:B------:R-:W-:Y:S02]  /*0240*/  FSEL R0, RZ, -23, P0 ;  /* 0xc1b80000ff007808 */ /* 0x000fe40000000000 */
[----:B------:R-:W-:Y:S01]  /*0250*/  ISETP.GT.U32.AND P0, PT, R4, 0x7f7fffff, PT ;  /* 0x7f7fffff0400780c */ /* 0x000fe20003f04070 */
[----:B------:R-:W-:Y:S02]  /*0260*/  FMUL R6, R5, R6 ;  /* 0x0000000605067220 */ /* 0x000fe40000400000 */
[----:B------:R-:W-:Y:S01]  /*0270*/  FFMA R0, R3, 1.1920928955078125e-07, R0 ;  /* 0x3400000003007823 */ /* 0x000fe20000000000 */
[----:B------:R-:W-:Y:S02]  /*0280*/  IMAD.MOV.U32 R3, RZ, RZ, 0x7f800000 ;  /* 0x7f800000ff037424 */ /* 0x000fe400078e00ff */
[----:B------:R-:W-:Y:S01]  /*0290*/  FFMA R5, R5, R6, R5 ;  /* 0x0000000605057223 */ /* 0x000fe20000000005 */
[----:B------:R-:W-:-:S03]  /*02a0*/  IMAD.MOV.U32 R6, RZ, RZ, 0x3f2a152d ;  /* 0x3f2a152dff067424 */ /* 0x000fc600078e00ff */
[----:B------:R-:W-:Y:S01]  /*02b0*/  FFMA R0, R0, 0.69314718246459960938, R5 ;  /* 0x3f31721800007823 */ /* 0x000fe20000000005 */
[----:B------:R-:W-:Y:S02]  /*02c0*/  MOV R5, 0x3fc0a8c1 ;  /* 0x3fc0a8c100057802 */ /* 0x000fe40000000f00 */
[----:B------:R-:W-:-:S03]  /*02d0*/  @P0 FFMA R0, R4, R3, +INF ;  /* 0x7f80000004000423 */ /* 0x000fc60000000003 */
[----:B------:R-:W-:Y:S01]  /*02e0*/  FFMA R3, R6, -R5, 1 ;  /* 0x3f80000006037423 */ /* 0x000fe20000000805 */
[----:B------:R-:W-:-:S03]  /*02f0*/  FMUL R0, R0, 0.43429449200630187988 ;  /* 0x3ede5bd900007820 */ /* 0x000fc60000400000 */
[----:B------:R-:W-:Y:S01]  /*0300*/  FFMA R3, R3, R6, 0.66438561677932739258 ;  /* 0x3f2a152d03037423 */ /* 0x000fe20000000006 */
[----:B------:R-:W0:Y:S03]  /*0310*/  FCHK P0, R0, 1.5051499605178833008 ;  /* 0x3fc0a8c100007902 */ /* 0x000e260000000000 */
[----:B------:R-:W-:-:S04]  /*0320*/  FFMA R5, R0, R3, RZ ;  /* 0x0000000300057223 */ /* 0x000fc800000000ff */
[----:B------:R-:W-:-:S04]  /*0330*/  FFMA R4, R5, -1.5051499605178833008, R0 ;  /* 0xbfc0a8c105047823 */ /* 0x000fc80000000000 */
[----:B------:R-:W-:Y:S01]  /*0340*/  FFMA R3, R3, R4, R5 ;  /* 0x0000000403037223 */ /* 0x000fe20000000005 */
[----:B0-----:R-:W-:Y:S06]  /*0350*/  @!P0 BRA `(.L_x_96) ;  /* 0x0000000000088947 */ /* 0x001fec0003800000 */
[----:B------:R-:W-:-:S07]  /*0360*/  MOV R4, 0x380 ;  /* 0x0000038000047802 */ /* 0x000fce0000000f00 */
[----:B------:R-:W-:Y:S05]  /*0370*/  CALL.REL.NOINC `($__internal_0_$__cuda_sm3x_div_rn_noftz_f32_slowpath) ;  /* 0x00000000001c7944 */ /* 0x000fea0003c00000 */
.L_x_96:
[----:B------:R-:W-:Y:S05]  /*0380*/  BSYNC.RECONVERGENT B1 ;  /* 0x0000000000017941 */ /* 0x000fea0003800200 */
.L_x_95:
[----:B------:R-:W0:Y:S01]  /*0390*/  LDC.64 R4, c[0x0][0x390] ;  /* 0x0000e400ff047b82 */ /* 0x000e220000000a00 */
[----:B------:R-:W-:-:S06]  /*03a0*/  FSEL R3, R3, -INF , P2 ;  /* 0xff80000003037808 */ /* 0x000fcc0001000000 */
[----:B------:R-:W1:Y:S01]  /*03b0*/  F2I.TRUNC.NTZ R3, R3 ;  /* 0x0000000300037305 */ /* 0x000e62000020f100 */
[----:B0-----:R-:W-:-:S05]  /*03c0*/  IMAD.WIDE R4, R2, 0x4, R4 ;  /* 0x0000000402047825 */ /* 0x001fca00078e0204 */
[----:B-1----:R-:W-:Y:S01]  /*03d0*/  STG.E desc[UR4][R4.64], R3 ;  /* 0x0000000304007986 */ /* 0x002fe2000c101904 */
[----:B------:R-:W-:Y:S05]  /*03e0*/  EXIT ;  /* 0x000000000000794d */ /* 0x000fea0003800000 */
        .weak           $__internal_0_$__cuda_sm3x_div_rn_noftz_f32_slowpath
        .type           $__internal_0_$__cuda_sm3x_div_rn_noftz_f32_slowpath,@function
        .size           $__internal_0_$__cuda_sm3x_div_rn_noftz_f32_slowpath,(.L_x_115 - $__internal_0_$__cuda_sm3x_div_rn_noftz_f32_slowpath)
$__internal_0_$__cuda_sm3x_div_rn_noftz_f32_slowpath:
[--C-:B------:R-:W-:Y:S01]  /*03f0*/  SHF.R.U32.HI R3, RZ, 0x17, R0.reuse ;  /* 0x00000017ff037819 */ /* 0x100fe20000011600 */
[----:B------:R-:W-:Y:S04]  /*0400*/  BSSY.RECONVERGENT B0, `(.L_x_97) ;  /* 0x000005b000007945 */ /* 0x000fe80003800200 */
[----:B------:R-:W-:Y:S01]  /*0410*/  BSSY.RELIABLE B2, `(.L_x_98) ;  /* 0x000001a000027945 */ /* 0x000fe20003800100 */
[----:B------:R-:W-:Y:S01]  /*0420*/  IMAD.MOV.U32 R5, RZ, RZ, R0 ;  /* 0x000000ffff057224 */ /* 0x000fe200078e0000 */
[----:B------:R-:W-:-:S05]  /*0430*/  LOP3.LUT R3, R3, 0xff, RZ, 0xc0, !PT ;  /* 0x000000ff03037812 */ /* 0x000fca00078ec0ff */
[----:B------:R-:W-:-:S05]  /*0440*/  VIADD R7, R3, 0xffffffff ;  /* 0xffffffff03077836 */ /* 0x000fca0000000000 */
[----:B------:R-:W-:-:S13]  /*0450*/  ISETP.GT.U32.OR P0, PT, R7, 0xfd, !PT ;  /* 0x000000fd0700780c */ /* 0x000fda0007f04470 */
[----:B------:R-:W-:Y:S01]  /*0460*/  @!P0 MOV R6, RZ ;  /* 0x000000ff00068202 */ /* 0x000fe20000000f00 */
[----:B------:R-:W-:Y:S06]  /*0470*/  @!P0 BRA `(.L_x_99) ;  /* 0x00000000004c8947 */ /* 0x000fec0003800000 */
[----:B------:R-:W-:-:S13]  /*0480*/  FSETP.GTU.FTZ.AND P0, PT, |R0|, +INF , PT ;  /* 0x7f8000000000780b */ /* 0x000fda0003f1c200 */
[----:B------:R-:W-:Y:S05]  /*0490*/  @P0 BREAK.RELIABLE B2 ;  /* 0x0000000000020942 */ /* 0x000fea0003800100 */
[----:B------:R-:W-:Y:S05]  /*04a0*/  @P0 BRA `(.L_x_100) ;  /* 0x00000004003c0947 */ /* 0x000fea0003800000 */
[----:B------:R-:W-:-:S05]  /*04b0*/  IMAD.MOV.U32 R6, RZ, RZ, 0x3fc0a8c1 ;  /* 0x3fc0a8c1ff067424 */ /* 0x000fca00078e00ff */
[----:B------:R-:W-:-:S13]  /*04c0*/  LOP3.LUT P0, RZ, R6, 0x7fffffff, R5, 0xc8, !PT ;  /* 0x7fffffff06ff7812 */ /* 0x000fda000780c805 */
[----:B------:R-:W-:Y:S05]  /*04d0*/  @!P0 BREAK.RELIABLE B2 ;  /* 0x0000000000028942 */ /* 0x000fea0003800100 */
[----:B------:R-:W-:Y:S05]  /*04e0*/  @!P0 BRA `(.L_x_101) ;  /* 0x0000000400248947 */ /* 0x000fea0003800000 */
[----:B------:R-:W-:-:S13]  /*04f0*/  LOP3.LUT P0, RZ, R5, 0x7fffffff, RZ, 0xc0, !PT ;  /* 0x7fffffff05ff7812 */ /* 0x000fda000780c0ff */
[----:B------:R-:W-:Y:S05]  /*0500*/  @!P0 BREAK.RELIABLE B2 ;  /* 0x0000000000028942 */ /* 0x000fea0003800100 */
[----:B------:R-:W-:Y:S05]  /*0510*/  @!P0 BRA `(.L_x_102) ;  /* 0x0000000400108947 */ /* 0x000fea0003800000 */
[----:B------:R-:W-:Y:S02]  /*0520*/  FSETP.NEU.FTZ.AND P0, PT, |R0|, +INF , PT ;  /* 0x7f8000000000780b */ /* 0x000fe40003f1d200 */
[----:B------:R-:W-:-:S04]  /*0530*/  LOP3.LUT P1, RZ, R6, 0x7fffffff, RZ, 0xc0, !PT ;  /* 0x7fffffff06ff7812 */ /* 0x000fc8000782c0ff */
[----:B------:R-:W-:-:S13]  /*0540*/  PLOP3.LUT P0, PT, P0, P1, PT, 0x2f, 0xf2 ;  /* 0x0000000000f2781c */ /* 0x000fda0000702577 */
[----:B------:R-:W-:Y:S05]  /*0550*/  @P0 BREAK.RELIABLE B2 ;  /* 0x0000000000020942 */ /* 0x000fea0003800100 */
[----:B------:R-:W-:Y:S05]  /*0560*/  @P0 BRA `(.L_x_103) ;  /* 0x0000000000f00947 */ /* 0x000fea0003800000 */
[----:B------:R-:W-:-:S13]  /*0570*/  ISETP.GE.AND P0, PT, R7, RZ, PT ;  /* 0x000000ff0700720c */ /* 0x000fda0003f06270 */
[----:B------:R-:W-:Y:S02]  /*0580*/  @P0 IMAD.MOV.U32 R6, RZ, RZ, RZ ;  /* 0x000000ffff060224 */ /* 0x000fe400078e00ff */
[----:B------:R-:W-:Y:S01]  /*0590*/  @!P0 FFMA R5, R0, 1.84467440737095516160e+19, RZ ;  /* 0x5f80000000058823 */ /* 0x000fe200000000ff */
[----:B------:R-:W-:-:S07]  /*05a0*/  @!P0 MOV R6, 0xffffffc0 ;  /* 0xffffffc000068802 */ /* 0x000fce0000000f00 */
.L_x_99:
[----:B------:R-:W-:Y:S05]  /*05b0*/  BSYNC.RELIABLE B2 ;  /* 0x0000000000027941 */ /* 0x000fea0003800100 */
.L_x_98:
[----:B------:R-:W-:Y:S01]  /*05c0*/  UMOV UR6, 0x3fc0a8c1 ;  /* 0x3fc0a8c100067882 */ /* 0x000fe20000000000 */
[----:B------:R-:W-:Y:S01]  /*05d0*/  VIADD R3, R3, 0xffffff81 ;  /* 0xffffff8103037836 */ /* 0x000fe20000000000 */
[----:B------:R-:W0:Y:S01]  /*05e0*/  MUFU.RCP R7, UR6 ;  /* 0x0000000600077d08 */ /* 0x000e220008001000 */
[----:B------:R-:W-:Y:S01]  /*05f0*/  FADD.FTZ R9, -RZ, -UR6 ;  /* 0x80000006ff097e21 */ /* 0x000fe20008010100 */
[----:B------:R-:W-:Y:S01]  /*0600*/  BSSY.RECONVERGENT B2, `(.L_x_104) ;  /* 0x0000031000027945 */ /* 0x000fe20003800200 */
[C---:B------:R-:W-:Y:S02]  /*0610*/  IMAD R0, R3.reuse, -0x800000, R5 ;  /* 0xff80000003007824 */ /* 0x040fe400078e0205 */
[----:B------:R-:W-:Y:S02]  /*0620*/  IMAD.IADD R6, R3, 0x1, R6 ;  /* 0x0000000103067824 */ /* 0x000fe400078e0206 */
[----:B0-----:R-:W-:-:S04]  /*0630*/  FFMA R8, R7, R9, 1 ;  /* 0x3f80000007087423 */ /* 0x001fc80000000009 */
[----:B------:R-:W-:-:S04]  /*0640*/  FFMA R7, R7, R8, R7 ;  /* 0x0000000807077223 */ /* 0x000fc80000000007 */
[----:B------:R-:W-:-:S04]  /*0650*/  FFMA R8, R0, R7, RZ ;  /* 0x0000000700087223 */ /* 0x000fc800000000ff */
[----:B------:R-:W-:-:S04]  /*0660*/  FFMA R5, R9, R8, R0 ;  /* 0x0000000809057223 */ /* 0x000fc80000000000 */
[----:B------:R-:W-:-:S04]  /*0670*/  FFMA R8, R7, R5, R8 ;  /* 0x0000000507087223 */ /* 0x000fc80000000008 */
[----:B------:R-:W-:-:S04]  /*0680*/  FFMA R9, R9, R8, R0 ;  /* 0x0000000809097223 */ /* 0x000fc80000000000 */
[----:B------:R-:W-:-:S05]  /*0690*/  FFMA R5, R7, R9, R8 ;  /* 0x0000000907057223 */ /* 0x000fca0000000008 */
[----:B------:R-:W-:-:S04]  /*06a0*/  SHF.R.U32.HI R0, RZ, 0x17, R5 ;  /* 0x00000017ff007819 */ /* 0x000fc80000011605 */
[----:B------:R-:W-:-:S04]  /*06b0*/  LOP3.LUT R0, R0, 0xff, RZ, 0xc0, !PT ;  /* 0x000000ff00007812 */ /* 0x000fc800078ec0ff */
[----:B------:R-:W-:-:S05]  /*06c0*/  IADD3 R10, PT, PT, R0, R6, RZ ;  /* 0x00000006000a7210 */ /* 0x000fca0007ffe0ff */
[----:B------:R-:W-:-:S05]  /*06d0*/  VIADD R0, R10, 0xffffffff ;  /* 0xffffffff0a007836 */ /* 0x000fca0000000000 */
[----:B------:R-:W-:-:S13]  /*06e0*/  ISETP.GE.U32.AND P0, PT, R0, 0xfe, PT ;  /* 0x000000fe0000780c */ /* 0x000fda0003f06070 */
[----:B------:R-:W-:Y:S05]  /*06f0*/  @!P0 BRA `(.L_x_105) ;  /* 0x0000000000808947 */ /* 0x000fea0003800000 */
[----:B------:R-:W-:-:S13]  /*0700*/  ISETP.GT.AND P0, PT, R10, 0xfe, PT ;  /* 0x000000fe0a00780c */ /* 0x000fda0003f04270 */
[----:B------:R-:W-:Y:S05]  /*0710*/  @P0 BRA `(.L_x_106) ;  /* 0x00000000006c0947 */ /* 0x000fea0003800000 */
[----:B------:R-:W-:-:S13]  /*0720*/  ISETP.GE.AND P0, PT, R10, 0x1, PT ;  /* 0x000000010a00780c */ /* 0x000fda0003f06270 */
[----:B------:R-:W-:Y:S05]  /*0730*/  @P0 BRA `(.L_x_107) ;  /* 0x0000000000740947 */ /* 0x000fea0003800000 */
[----:B------:R-:W-:Y:S02]  /*0740*/  ISETP.GE.AND P0, PT, R10, -0x18, PT ;  /* 0xffffffe80a00780c */ /* 0x000fe40003f06270 */
[----:B------:R-:W-:-:S11]  /*0750*/  LOP3.LUT R5, R5, 0x80000000, RZ, 0xc0, !PT ;  /* 0x8000000005057812 */ /* 0x000fd600078ec0ff */
[----:B------:R-:W-:Y:S05]  /*0760*/  @!P0 BRA `(.L_x_107) ;  /* 0x0000000000688947 */ /* 0x000fea0003800000 */
[CCC-:B------:R-:W-:Y:S01]  /*0770*/  FFMA.RZ R0, R7.reuse, R9.reuse, R8.reuse ;  /* 0x0000000907007223 */ /* 0x1c0fe2000000c008 */
[C---:B------:R-:W-:Y:S01]  /*0780*/  VIADD R6, R10.reuse, 0x20 ;  /* 0x000000200a067836 */ /* 0x040fe20000000000 */
[C---:B------:R-:W-:Y:S02]  /*0790*/  ISETP.NE.AND P3, PT, R10.reuse, RZ, PT ;  /* 0x000000ff0a00720c */ /* 0x040fe40003f65270 */
[----:B------:R-:W-:Y:S02]  /*07a0*/  ISETP.NE.AND P1, PT, R10, RZ, PT ;  /* 0x000000ff0a00720c */ /* 0x000fe40003f25270 */
[----:B------:R-:W-:Y:S01]  /*07b0*/  LOP3.LUT R3, R0, 0x7fffff, RZ, 0xc0, !PT ;  /* 0x007fffff00037812 */ /* 0x000fe200078ec0ff */
[CCC-:B------:R-:W-:Y:S01]  /*07c0*/  FFMA.RP R0, R7.reuse, R9.reuse, R8.reuse ;  /* 0x0000000907007223 */ /* 0x1c0fe20000008008 */
[----:B------:R-:W-:Y:S01]  /*07d0*/  FFMA.RM R7, R7, R9, R8 ;  /* 0x0000000907077223 */ /* 0x000fe20000004008 */
[----:B------:R-:W-:Y:S02]  /*07e0*/  IADD3 R8, PT, PT, -R10, RZ, RZ ;  /* 0x000000ff0a087210 */ /* 0x000fe40007ffe1ff */
[----:B------:R-:W-:-:S02]  /*07f0*/  LOP3.LUT R3, R3, 0x800000, RZ, 0xfc, !PT ;  /* 0x0080000003037812 */ /* 0x000fc400078efcff */
[----:B------:R-:W-:Y:S02]  /*0800*/  FSETP.NEU.FTZ.AND P0, PT, R0, R7, PT ;  /* 0x000000070000720b */ /* 0x000fe40003f1d000 */
[----:B------:R-:W-:Y:S02]  /*0810*/  SHF.L.U32 R6, R3, R6, RZ ;  /* 0x0000000603067219 */ /* 0x000fe400000006ff */
[----:B------:R-:W-:Y:S02]  /*0820*/  SEL R0, R8, RZ, P3 ;  /* 0x000000ff08007207 */ /* 0x000fe40001800000 */
[----:B------:R-:W-:Y:S02]  /*0830*/  ISETP.NE.AND P1, PT, R6, RZ, P1 ;  /* 0x000000ff0600720c */ /* 0x000fe40000f25270 */
[----:B------:R-:W-:Y:S02]  /*0840*/  SHF.R.U32.HI R0, RZ, R0, R3 ;  /* 0x00000000ff007219 */ /* 0x000fe40000011603 */
[----:B------:R-:W-:-:S02]  /*0850*/  PLOP3.LUT P0, PT, P0, P1, PT, 0xf8, 0x8f ;  /* 0x00000000008f781c */ /* 0x000fc40000703f70 */
[----:B------:R-:W-:Y:S02]  /*0860*/  SHF.R.U32.HI R6, RZ, 0x1, R0 ;  /* 0x00000001ff067819 */ /* 0x000fe40000011600 */
[----:B------:R-:W-:-:S04]  /*0870*/  SEL R3, RZ, 0x1, !P0 ;  /* 0x00000001ff037807 */ /* 0x000fc80004000000 */
[----:B------:R-:W-:-:S04]  /*0880*/  LOP3.LUT R3, R3, 0x1, R6, 0xf8, !PT ;  /* 0x0000000103037812 */ /* 0x000fc800078ef806 */
[----:B------:R-:W-:-:S05]  /*0890*/  LOP3.LUT R3, R3, R0, RZ, 0xc0, !PT ;  /* 0x0000000003037212 */ /* 0x000fca00078ec0ff */
[----:B------:R-:W-:-:S05]  /*08a0*/  IMAD.IADD R6, R6, 0x1, R3 ;  /* 0x0000000106067824 */ /* 0x000fca00078e0203 */
[----:B------:R-:W-:Y:S01]  /*08b0*/  LOP3.LUT R5, R6, R5, RZ, 0xfc, !PT ;  /* 0x0000000506057212 */ /* 0x000fe200078efcff */
[----:B------:R-:W-:Y:S06]  /*08c0*/  BRA `(.L_x_107) ;  /* 0x0000000000107947 */ /* 0x000fec0003800000 */
.L_x_106:
[----:B------:R-:W-:-:S04]  /*08d0*/  LOP3.LUT R5, R5, 0x80000000, RZ, 0xc0, !PT ;  /* 0x8000000005057812 */ /* 0x000fc800078ec0ff */
[----:B------:R-:W-:Y:S01]  /*08e0*/  LOP3.LUT R5, R5, 0x7f800000, RZ, 0xfc, !PT ;  /* 0x7f80000005057812 */ /* 0x000fe200078efcff */
[----:B------:R-:W-:Y:S06]  /*08f0*/  BRA `(.L_x_107) ;  /* 0x0000000000047947 */ /* 0x000fec0003800000 */
.L_x_105:
[----:B------:R-:W-:-:S07]  /*0900*/  LEA R5, R6, R5, 0x17 ;  /* 0x0000000506057211 */ /* 0x000fce00078eb8ff */
.L_x_107:
[----:B------:R-:W-:Y:S05]  /*0910*/  BSYNC.RECONVERGENT B2 ;  /* 0x0000000000027941 */ /* 0x000fea0003800200 */
.L_x_104:
[----:B------:R-:W-:Y:S05]  /*0920*/  BRA `(.L_x_108) ;  /* 0x0000000000207947 */ /* 0x000fea0003800000 */
.L_x_103:
[----:B------:R-:W-:-:S04]  /*0930*/  LOP3.LUT R5, R6, 0x80000000, R5, 0x48, !PT ;  /* 0x8000000006057812 */ /* 0x000fc800078e4805 */
[----:B------:R-:W-:Y:S01]  /*0940*/  LOP3.LUT R5, R5, 0x7f800000, RZ, 0xfc, !PT ;  /* 0x7f80000005057812 */ /* 0x000fe200078efcff */
[----:B------:R-:W-:Y:S06]  /*0950*/  BRA `(.L_x_108) ;  /* 0x0000000000147947 */ /* 0x000fec0003800000 */
.L_x_102:
[----:B------:R-:W-:Y:S01]  /*0960*/  LOP3.LUT R5, R6, 0x80000000, R5, 0x48, !PT ;  /* 0x8000000006057812 */ /* 0x000fe200078e4805 */
[----:B------:R-:W-:Y:S06]  /*0970*/  BRA `(.L_x_108) ;  /* 0x00000000000c7947 */ /* 0x000fec0003800000 */
.L_x_101:
[----:B------:R-:W0:Y:S01]  /*0980*/  MUFU.RSQ R5, -QNAN ;  /* 0xffc0000000057908 */ /* 0x000e220000001400 */
[----:B------:R-:W-:Y:S05]  /*0990*/  BRA `(.L_x_108) ;  /* 0x0000000000047947 */ /* 0x000fea0003800000 */
.L_x_100:
[----:B------:R-:W-:-:S07]  /*09a0*/  FADD.FTZ R5, R0, 1.5051499605178833008 ;  /* 0x3fc0a8c100057421 */ /* 0x000fce0000010000 */
.L_x_108:
[----:B------:R-:W-:Y:S05]  /*09b0*/  BSYNC.RECONVERGENT B0 ;  /* 0x0000000000007941 */ /* 0x000fea0003800200 */
.L_x_97:
[----:B0-----:R-:W-:Y:S02]  /*09c0*/  IMAD.MOV.U32 R3, RZ, RZ, R5 ;  /* 0x000000ffff037224 */ /* 0x001fe400078e0005 */
[----:B------:R-:W-:-:S04]  /*09d0*/  HFMA2 R5, -RZ, RZ, 0, 0 ;  /* 0x00000000ff057431 */ /* 0x000fc800000001ff */
[----:B------:R-:W-:Y:S05]  /*09e0*/  RET.REL.NODEC R4 `(_Z8Kernel_1iPiS_) ;  /* 0xfffffff404847950 */ /* 0x000fea0003c3ffff */
.L_x_109:
        /* <DEDUP_REMOVED lines=9> */
.L_x_115:


//--------------------- .text._Z10sum_kernelPiS_iS_ --------------------------
	.section	.text._Z10sum_kernelPiS_iS_,"ax",@progbits
	.align	128
        .global         _Z10sum_kernelPiS_iS_
        .type           _Z10sum_kernelPiS_iS_,@function
        .size           _Z10sum_kernelPiS_iS_,(.L_x_120 - _Z10sum_kernelPiS_iS_)
        .other          _Z10sum_kernelPiS_iS_,@"STO_CUDA_ENTRY STV_DEFAULT"
_Z10sum_kernelPiS_iS_:
.text._Z10sum_kernelPiS_iS_:
[----:B------:R-:W-:Y:S01]  /*0000*/  LDC R1, c[0x0][0x37c] ;  /* 0x0000df00ff017b82 */ /* 0x000fe20000000800 */
[----:B------:R-:W0:Y:S02]  /*0010*/  S2R R0, SR_TID.X ;  /* 0x0000000000007919 */ /* 0x000e240000002100 */
[----:B0-----:R-:W-:-:S13]  /*0020*/  ISETP.NE.AND P0, PT, R0, RZ, PT ;  /* 0x000000ff0000720c */ /* 0x001fda0003f05270 */
[----:B------:R-:W-:Y:S05]  /*0030*/  @P0 EXIT ;  /* 0x000000000000094d */ /* 0x000fea0003800000 */
[----:B------:R-:W0:Y:S01]  /*0040*/  LDC R7, c[0x0][0x390] ;  /* 0x0000e400ff077b82 */ /* 0x000e220000000800 */
[----:B------:R-:W1:Y:S07]  /*0050*/  LDCU.64 UR4, c[0x0][0x358] ;  /* 0x00006b00ff0477ac */ /* 0x000e6e0008000a00 */
[----:B------:R-:W0:Y:S08]  /*0060*/  LDC.64 R2, c[0x0][0x380] ;  /* 0x0000e000ff027b82 */ /* 0x000e300000000a00 */
[----:B------:R-:W2:Y:S01]  /*0070*/  LDC.64 R4, c[0x0][0x388] ;  /* 0x0000e200ff047b82 */ /* 0x000ea20000000a00 */
[----:B0-----:R-:W-:-:S06]  /*0080*/  IMAD.WIDE R2, R7, 0x4, R2 ;  /* 0x0000000407027825 */ /* 0x001fcc00078e0202 */
[----:B-1----:R-:W3:Y:S01]  /*0090*/  LDG.E R2, desc[UR4][R2.64+-0x4] ;  /* 0xfffffc0402027981 */ /* 0x002ee2000c1e1900 */
[----:B--2---:R-:W-:-:S06]  /*00a0*/  IMAD.WIDE R4, R7, 0x4, R4 ;  /* 0x0000000407047825 */ /* 0x004fcc00078e0204 */
[----:B------:R-:W3:Y:S01]  /*00b0*/  LDG.E R5, desc[UR4][R4.64+-0x4] ;  /* 0xfffffc0404057981 */ /* 0x000ee2000c1e1900 */
[----:B------:R-:W0:Y:S01]  /*00c0*/  LDC.64 R6, c[0x0][0x398] ;  /* 0x0000e600ff067b82 */ /* 0x000e220000000a00 */
[----:B---3--:R-:W-:-:S05]  /*00d0*/  IADD3 R9, PT, PT, R2, R5, RZ ;  /* 0x0000000502097210 */ /* 0x008fca0007ffe0ff */
[----:B0-----:R-:W-:Y:S01]  /*00e0*/  STG.E desc[UR4][R6.64], R9 ;  /* 0x0000000906007986 */ /* 0x001fe2000c101904 */
[----:B------:R-:W-:Y:S05]  /*00f0*/  EXIT ;  /* 0x000000000000794d */ /* 0x000fea0003800000 */
.L_x_110:
        /* <DEDUP_REMOVED lines=16> */
.L_x_120:


//--------------------- .text._Z22translateIntoCSRKernelPiiiS_S_ --------------------------
	.section	.text._Z22translateIntoCSRKernelPiiiS_S_,"ax",@progbits
	.align	128
        .global         _Z22translateIntoCSRKernelPiiiS_S_
        .type           _Z22translateIntoCSRKernelPiiiS_S_,@function
        .size           _Z22translateIntoCSRKernelPiiiS_S_,(.L_x_121 - _Z22translateIntoCSRKernelPiiiS_S_)
        .other          _Z22translateIntoCSRKernelPiiiS_S_,@"STO_CUDA_ENTRY STV_DEFAULT"
_Z22translateIntoCSRKernelPiiiS_S_:
.text._Z22translateIntoCSRKernelPiiiS_S_:
[----:B------:R-:W-:Y:S01]  /*0000*/  LDC R1, c[0x0][0x37c] ;  /* 0x0000df00ff017b82 */ /* 0x000fe20000000800 */
[----:B------:R-:W0:Y:S07]  /*0010*/  S2R R9, SR_TID.X ;  /* 0x0000000000097919 */ /* 0x000e2e0000002100 */
[----:B------:R-:W1:Y:S01]  /*0020*/  S2UR UR4, SR_CTAID.X ;  /* 0x00000000000479c3 */ /* 0x000e620000002500 */
[----:B------:R-:W2:Y:S01]  /*0030*/  LDCU UR5, c[0x0][0x388] ;  /* 0x00007100ff0577ac */ /* 0x000ea20008000800 */
[----:B------:R-:W-:Y:S01]  /*0040*/  BSSY.RECONVERGENT B0, `(.L_x_111) ;  /* 0x0000015000007945 */ /* 0x000fe20003800200 */
[----:B------:R-:W0:Y:S05]  /*0050*/  LDCU UR8, c[0x0][0x38c] ;  /* 0x00007180ff0877ac */ /* 0x000e2a0008000800 */
[----:B------:R-:W1:Y:S01]  /*0060*/  LDC R6, c[0x0][0x360] ;  /* 0x0000d800ff067b82 */ /* 0x000e620000000800 */
[----:B------:R-:W3:Y:S01]  /*0070*/  LDCU.64 UR6, c[0x0][0x358] ;  /* 0x00006b00ff0677ac */ /* 0x000ee20008000a00 */
[----:B0-----:R-:W-:Y:S01]  /*0080*/  ISETP.GE.AND P1, PT, R9, UR8, PT ;  /* 0x0000000809007c0c */ /* 0x001fe2000bf26270 */
[----:B-1----:R-:W-:-:S05]  /*0090*/  IMAD R7, R6, UR4, R9 ;  /* 0x0000000406077c24 */ /* 0x002fca000f8e0209 */
[----:B--2---:R-:W-:-:S13]  /*00a0*/  ISETP.GE.AND P0, PT, R7, UR5, PT ;  /* 0x0000000507007c0c */ /* 0x004fda000bf06270 */
[----:B---3--:R-:W-:Y:S05]  /*00b0*/  @P0 BRA `(.L_x_112) ;  /* 0x0000000000340947 */ /* 0x008fea0003800000 */
[----:B------:R-:W0:Y:S01]  /*00c0*/  LDC.64 R2, c[0x0][0x380] ;  /* 0x0000e000ff027b82 */ /* 0x000e220000000a00 */
[----:B------:R-:W-:-:S04]  /*00d0*/  IMAD.SHL.U32 R5, R7, 0x2, RZ ;  /* 0x0000000207057824 */ /* 0x000fc800078e00ff */
[----:B0-----:R-:W-:-:S03]  /*00e0*/  IMAD.WIDE R2, R5, 0x4, R2 ;  /* 0x0000000405027825 */ /* 0x001fc600078e0202 */
[----:B------:R-:W0:Y:S02]  /*00f0*/  S2UR UR5, SR_CgaCtaId ;  /* 0x00000000000579c3 */ /* 0x000e240000008800 */
[----:B------:R-:W2:Y:S04]  /*0100*/  LDG.E R0, desc[UR6][R2.64+0x4] ;  /* 0x0000040602007981 */ /* 0x000ea8000c1e1900 */
[----:B------:R-:W3:Y:S02]  /*0110*/  LDG.E R11, desc[UR6][R2.64] ;  /* 0x00000006020b7981 */ /* 0x000ee4000c1e1900 */
[----:B------:R-:W1:Y:S01]  /*0120*/  LDC.64 R4, c[0x0][0x390] ;  /* 0x0000e400ff047b82 */ /* 0x000e620000000a00 */
[----:B------:R-:W-:Y:S02]  /*0130*/  UMOV UR4, 0x400 ;  /* 0x0000040000047882 */ /* 0x000fe40000000000 */
[----:B0-----:R-:W-:Y:S01]  /*0140*/  ULEA UR4, UR5, UR4, 0x18 ;  /* 0x0000000405047291 */ /* 0x001fe2000f8ec0ff */
[----:B-1----:R-:W-:-:S05]  /*0150*/  IMAD.WIDE R4, R7, 0x4, R4 ;  /* 0x0000000407047825 */ /* 0x002fca00078e0204 */
[----:B--2---:R-:W-:Y:S01]  /*0160*/  LEA R0, R0, UR4, 0x2 ;  /* 0x0000000400007c11 */ /* 0x004fe2000f8e10ff */
[----:B---3--:R0:W-:Y:S04]  /*0170*/  STG.E desc[UR6][R4.64], R11 ;  /* 0x0000000b04007986 */ /* 0x0081e8000c101906 */
[----:B------:R0:W-:Y:S02]  /*0180*/  ATOMS.POPC.INC.32 RZ, [R0+URZ] ;  /* 0x0000000000ff7f8c */ /* 0x0001e4000d8000ff */
.L_x_112:
[----:B------:R-:W-:Y:S05]  /*0190*/  BSYNC.RECONVERGENT B0 ;  /* 0x0000000000007941 */ /* 0x000fea0003800200 */
.L_x_111:
[----:B------:R-:W-:Y:S05]  /*01a0*/  @P1 EXIT ;  /* 0x000000000000194d */ /* 0x000fea0003800000 */
[----:B------:R-:W1:Y:S01]  /*01b0*/  S2UR UR5, SR_CgaCtaId ;  /* 0x00000000000579c3 */ /* 0x000e620000008800 */
[----:B------:R-:W-:-:S07]  /*01c0*/  UMOV UR4, 0x400 ;  /* 0x0000040000047882 */ /* 0x000fce0000000000 */
[----:B0-----:R-:W0:Y:S01]  /*01d0*/  LDC.64 R4, c[0x0][0x398] ;  /* 0x0000e600ff047b82 */ /* 0x001e220000000a00 */
[----:B-1----:R-:W-:-:S12]  /*01e0*/  ULEA UR4, UR5, UR4, 0x18 ;  /* 0x0000000405047291 */ /* 0x002fd8000f8ec0ff */
.L_x_113:
[C---:B------:R-:W-:Y:S01]  /*01f0*/  LEA R0, R9.reuse, UR4, 0x2 ;  /* 0x0000000409007c11 */ /* 0x040fe2000f8e10ff */
[----:B01----:R-:W-:-:S04]  /*0200*/  IMAD.WIDE R2, R9, 0x4, R4 ;  /* 0x0000000409027825 */ /* 0x003fc800078e0204 */
[----:B------:R-:W0:Y:S01]  /*0210*/  LDS R7, [R0] ;  /* 0x0000000000077984 */ /* 0x000e220000000800 */
[----:B------:R-:W-:-:S04]  /*0220*/  IADD3 R9, PT, PT, R6, R9, RZ ;  /* 0x0000000906097210 */ /* 0x000fc80007ffe0ff */
[----:B------:R-:W-:Y:S01]  /*0230*/  ISETP.GE.AND P0, PT, R9, UR8, PT ;  /* 0x0000000809007c0c */ /* 0x000fe2000bf06270 */
[----:B0-----:R1:W-:-:S12]  /*0240*/  REDG.E.ADD.STRONG.GPU desc[UR6][R2.64], R7 ;  /* 0x000000070200798e */ /* 0x0013d8000c12e106 */
[----:B------:R-:W-:Y:S05]  /*0250*/  @!P0 BRA `(.L_x_113) ;  /* 0xfffffffc00e48947 */ /* 0x000fea000383ffff */
[----:B------:R-:W-:Y:S05]  /*0260*/  EXIT ;  /* 0x000000000000794d */ /* 0x000fea0003800000 */
.L_x_114:
        /* <DEDUP_REMOVED lines=9> */
.L_x_121:


//--------------------- .nv.shared._ZN3cub18CUB_300001_SM_10006detail4scan16DeviceScanKernelINS2_10policy_hubIiiijN4cuda3std3__44plusIvEEE10Policy1000EPiSC_NS0_13ScanTileStateIiLb1EEES9_NS1_10InputValueIiSC_EEjiLb0EiEEvT0_T1_T2_iT3_T4_T5_ --------------------------
	.section	.nv.shared._ZN3cub18CUB_300001_SM_10006detail4scan16DeviceScanKernelINS2_10policy_hubIiiijN4cuda3std3__44plusIvEEE10Policy1000EPiSC_NS0_13ScanTileStateIiLb1EEES9_NS1_10InputValueIiSC_EEjiLb0EiEEvT0_T1_T2_iT3_T4_T5_,"aw",@nobits
	.sectionflags	@""
	.align	16
.nv.shared._ZN3cub18CUB_300001_SM_10006detail4scan16DeviceScanKernelINS2_10policy_hubIiiijN4cuda3std3__44plusIvEEE10Policy1000EPiSC_NS0_13ScanTileStateIiLb1EEES9_NS1_10InputValueIiSC_EEjiLb0EiEEvT0_T1_T2_iT3_T4_T5_:
	.zero		34832


//--------------------- .nv.shared.reserved.0     --------------------------
	.section	.nv.shared.reserved.0,"aw",@nobits
	.weak		__nv_reservedSMEM_offset_0_alias
	.size		__nv_reservedSMEM_offset_0_alias, 0, 64
	.other		__nv_reservedSMEM_offset_0_alias,@"STO_CUDA_RESERVED_SHARED STV_DEFAULT"
__nv_reservedSMEM_offset_0_alias:
	.zero		0
	.zero		64


//--------------------- .nv.global                --------------------------
	.section	.nv.global,"aw",@nobits
.nv.global:
	.type		_ZN34_INTERNAL_cc0eab3d_4_k_cu_edgelist6thrust24THRUST_300001_SM_1000_NS12placeholders2_5E,@object
	.size		_ZN34_INTERNAL_cc0eab3d_4_k_cu_edgelist6thrust24THRUST_300001_SM_1000_NS12placeholders2_5E,(_ZN34_INTERNAL_cc0eab3d_4_k_cu_edgelist4cuda3std3__45__cpo6cbeginE - _ZN34_INTERNAL_cc0eab3d_4_k_cu_edgelist6thrust24THRUST_300001_SM_1000_NS12placeholders2_5E)
_ZN34_INTERNAL_cc0eab3d_4_k_cu_edgelist6thrust24THRUST_300001_SM_1000_NS12placeholders2_5E:
	.zero		1
	.type		_ZN34_INTERNAL_cc0eab3d_4_k_cu_edgelist4cuda3std3__45__cpo6cbeginE,@object
	.size		_ZN34_INTERNAL_cc0eab3d_4_k_cu_edgelist4cuda3std3__45__cpo6cbeginE,(_ZN34_INTERNAL_cc0eab3d_4_k_cu_edgelist4cuda3std6ranges3__45__cpo6cbeginE - _ZN34_INTERNAL_cc0eab3d_4_k_cu_edgelist4cuda3std3__45__cpo6cbeginE)
_ZN34_INTERNAL_cc0eab3d_4_k_cu_edgelist4cuda3std3__45__cpo6cbeginE:
	.zero		1
	.type		_ZN34_INTERNAL_cc0eab3d_4_k_cu_edgelist4cuda3std6ranges3__45__cpo6cbeginE,@object
	.size		_ZN34_INTERNAL_cc0eab3d_4_k_cu_edgelist4cuda3std6ranges3__45__cpo6cbeginE,(_ZN34_INTERNAL_cc0eab3d_4_k_cu_edgelist4cuda3std3__48in_placeE - _ZN34_INTERNAL_cc0eab3d_4_k_cu_edgelist4cuda3std6ranges3__45__cpo6cbeginE)
_ZN34_INTERNAL_cc0eab3d_4_k_cu_edgelist4cuda3std6ranges3__45__cpo6cbeginE:
	.zero		1
	.type		_ZN34_INTERNAL_cc0eab3d_4_k_cu_edgelist4cuda3std3__48in_placeE,@object
	.size		_ZN34_INTERNAL_cc0eab3d_4_k_cu_edgelist4cuda3std3__48in_placeE,(_ZN34_INTERNAL_cc0eab3d_4_k_cu_edgelist4cuda3std6ranges3__45__cpo4sizeE - _ZN34_INTERNAL_cc0eab3d_4_k_cu_edgelist4cuda3std3__48in_placeE)
_ZN34_INTERNAL_cc0eab3d_4_k_cu_edgelist4cuda3std3__48in_placeE:
	.zero		1
	.type		_ZN34_INTERNAL_cc0eab3d_4_k_cu_edgelist4cuda3std6ranges3__45__cpo4sizeE,@object
	.size		_ZN34_INTERNAL_cc0eab3d_4_k_cu_edgelist4cuda3std6ranges3__45__cpo4sizeE,(_ZN34_INTERNAL_cc0eab3d_4_k_cu_edgelist6thrust24THRUST_300001_SM_1000_NS12placeholders2_9E - _ZN34_INTERNAL_cc0eab3d_4_k_cu_edgelist4cuda3std6ranges3__45__cpo4sizeE)
_ZN34_INTERNAL_cc0eab3d_4_k_cu_edgelist4cuda3std6ranges3__45__cpo4sizeE:
	.zero		1
	.type		_ZN34_INTERNAL_cc0eab3d_4_k_cu_edgelist6thrust24THRUST_300001_SM_1000_NS12placeholders2_9E,@object
	.size		_ZN34_INTERNAL_cc0eab3d_4_k_cu_edgelist6thrust24THRUST_300001_SM_1000_NS12placeholders2_9E,(_ZN34_INTERNAL_cc0eab3d_4_k_cu_edgelist4cuda3std3__45__cpo7crbeginE - _ZN34_INTERNAL_cc0eab3d_4_k_cu_edgelist6thrust24THRUST_300001_SM_1000_NS12placeholders2_9E)
_ZN34_INTERNAL_cc0eab3d_4_k_cu_edgelist6thrust24THRUST_300001_SM_1000_NS12placeholders2_9E:
	.zero		1
	.type		_ZN34_INTERNAL_cc0eab3d_4_k_cu_edgelist4cuda3std3__45__cpo7crbeginE,@object
	.size		_ZN34_INTERNAL_cc0eab3d_4_k_cu_edgelist4cuda3std3__45__cpo7crbeginE,(_ZN34_INTERNAL_cc0eab3d_4_k_cu_edgelist4cuda3std6ranges3__45__cpo4nextE - _ZN34_INTERNAL_cc0eab3d_4_k_cu_edgelist4cuda3std3__45__cpo7crbeginE)
_ZN34_INTERNAL_cc0eab3d_4_k_cu_edgelist4cuda3std3__45__cpo7crbeginE:
	.zero		1
	.type		_ZN34_INTERNAL_cc0eab3d_4_k_cu_edgelist4cuda3std6ranges3__45__cpo4nextE,@object
	.size		_ZN34_INTERNAL_cc0eab3d_4_k_cu_edgelist4cuda3std6ranges3__45__cpo4nextE,(_ZN34_INTERNAL_cc0eab3d_4_k_cu_edgelist4cuda3std6ranges3__45__cpo4swapE - _ZN34_INTERNAL_cc0eab3d_4_k_cu_edgelist4cuda3std6ranges3__45__cpo4nextE)
_ZN34_INTERNAL_cc0eab3d_4_k_cu_edgelist4cuda3std6ranges3__45__cpo4nextE:
	.zero		1
	.type		_ZN34_INTERNAL_cc0eab3d_4_k_cu_edgelist4cuda3std6ranges3__45__cpo4swapE,@object
	.size		_ZN34_INTERNAL_cc0eab3d_4_k_cu_edgelist4cuda3std6ranges3__45__cpo4swapE,(_ZN34_INTERNAL_cc0eab3d_4_k_cu_edgelist6thrust24THRUST_300001_SM_1000_NS12placeholders2_1E - _ZN34_INTERNAL_cc0eab3d_4_k_cu_edgelist4cuda3std6ranges3__45__cpo4swapE)
_ZN34_INTERNAL_cc0eab3d_4_k_cu_edgelist4cuda3std6ranges3__45__cpo4swapE:
	.zero		1
	.type		_ZN34_INTERNAL_cc0eab3d_4_k_cu_edgelist6thrust24THRUST_300001_SM_1000_NS12placeholders2_1E,@object
	.size		_ZN34_INTERNAL_cc0eab3d_4_k_cu_edgelist6thrust24THRUST_300001_SM_1000_NS12placeholders2_1E,(_ZN34_INTERNAL_cc0eab3d_4_k_cu_edgelist6thrust24THRUST_300001_SM_1000_NS12placeholders2_3E - _ZN34_INTERNAL_cc0eab3d_4_k_cu_edgelist6thrust24THRUST_300001_SM_1000_NS12placeholders2_1E)
_ZN34_INTERNAL_cc0eab3d_4_k_cu_edgelist6thrust24THRUST_300001_SM_1000_NS12placeholders2_1E:
	.zero		1
	.type		_ZN34_INTERNAL_cc0eab3d_4_k_cu_edgelist6thrust24THRUST_300001_SM_1000_NS12placeholders2_3E,@object
	.size		_ZN34_INTERNAL_cc0eab3d_4_k_cu_edgelist6thrust24THRUST_300001_SM_1000_NS12placeholders2_3E,(_ZN34_INTERNAL_cc0eab3d_4_k_cu_edgelist4cuda3std3__45__cpo5beginE - _ZN34_INTERNAL_cc0eab3d_4_k_cu_edgelist6thrust24THRUST_300001_SM_1000_NS12placeholders2_3E)
_ZN34_INTERNAL_cc0eab3d_4_k_cu_edgelist6thrust24THRUST_300001_SM_1000_NS12placeholders2_3E:
	.zero		1
	.type		_ZN34_INTERNAL_cc0eab3d_4_k_cu_edgelist4cuda3std3__45__cpo5beginE,@object
	.size		_ZN34_INTERNAL_cc0eab3d_4_k_cu_edgelist4cuda3std3__45__cpo5beginE,(_ZN34_INTERNAL_cc0eab3d_4_k_cu_edgelist4cuda3std6ranges3__45__cpo5beginE - _ZN34_INTERNAL_cc0eab3d_4_k_cu_edgelist4cuda3std3__45__cpo5beginE)
_ZN34_INTERNAL_cc0eab3d_4_k_cu_edgelist4cuda3std3__45__cpo5beginE:
	.zero		1
	.type		_ZN34_INTERNAL_cc0eab3d_4_k_cu_edgelist4cuda3std6ranges3__45__cpo5beginE,@object
	.size		_ZN34_INTERNAL_cc0eab3d_4_k_cu_edgelist4cuda3std6ranges3__45__cpo5beginE,(_ZN34_INTERNAL_cc0eab3d_4_k_cu_edgelist4cuda3std3__436_GLOBAL__N__cc0eab3d_4_k_cu_edgelist6ignoreE - _ZN34_INTERNAL_cc0eab3d_4_k_cu_edgelist4cuda3std6ranges3__45__cpo5beginE)
_ZN34_INTERNAL_cc0eab3d_4_k_cu_edgelist4cuda3std6ranges3__45__cpo5beginE:
	.zero		1
	.type		_ZN34_INTERNAL_cc0eab3d_4_k_cu_edgelist4cuda3std3__436_GLOBAL__N__cc0eab3d_4_k_cu_edgelist6ignoreE,@object
	.size		_ZN34_INTERNAL_cc0eab3d_4_k_cu_edgelist4cuda3std3__436_GLOBAL__N__cc0eab3d_4_k_cu_edgelist6ignoreE,(_ZN34_INTERNAL_cc0eab3d_4_k_cu_edgelist4cuda3std6ranges3__45__cpo4dataE - _ZN34_INTERNAL_cc0eab3d_4_k_cu_edgelist4cuda3std3__436_GLOBAL__N__cc0eab3d_4_k_cu_edgelist6ignoreE)
_ZN34_INTERNAL_cc0eab3d_4_k_cu_edgelist4cuda3std3__436_GLOBAL__N__cc0eab3d_4_k_cu_edgelist6ignoreE:
	.zero		1
	.type		_ZN34_INTERNAL_cc0eab3d_4_k_cu_edgelist4cuda3std6ranges3__45__cpo4dataE,@object
	.size		_ZN34_INTERNAL_cc0eab3d_4_k_cu_edgelist4cuda3std6ranges3__45__cpo4dataE,(_ZN34_INTERNAL_cc0eab3d_4_k_cu_edgelist6thrust24THRUST_300001_SM_1000_NS12placeholders2_7E - _ZN34_INTERNAL_cc0eab3d_4_k_cu_edgelist4cuda3std6ranges3__45__cpo4dataE)
_ZN34_INTERNAL_cc0eab3d_4_k_cu_edgelist4cuda3std6ranges3__45__cpo4dataE:
	.zero		1
	.type		_ZN34_INTERNAL_cc0eab3d_4_k_cu_edgelist6thrust24THRUST_300001_SM_1000_NS12placeholders2_7E,@object
	.size		_ZN34_INTERNAL_cc0eab3d_4_k_cu_edgelist6thrust24THRUST_300001_SM_1000_NS12placeholders2_7E,(_ZN34_INTERNAL_cc0eab3d_4_k_cu_edgelist4cuda3std3__45__cpo6rbeginE - _ZN34_INTERNAL_cc0eab3d_4_k_cu_edgelist6thrust24THRUST_300001_SM_1000_NS12placeholders2_7E)
_ZN34_INTERNAL_cc0eab3d_4_k_cu_edgelist6thrust24THRUST_300001_SM_1000_NS12placeholders2_7E:
	.zero		1
	.type		_ZN34_INTERNAL_cc0eab3d_4_k_cu_edgelist4cuda3std3__45__cpo6rbeginE,@object
	.size		_ZN34_INTERNAL_cc0eab3d_4_k_cu_edgelist4cuda3std3__45__cpo6rbeginE,(_ZN34_INTERNAL_cc0eab3d_4_k_cu_edgelist4cuda3std6ranges3__45__cpo7advanceE - _ZN34_INTERNAL_cc0eab3d_4_k_cu_edgelist4cuda3std3__45__cpo6rbeginE)
_ZN34_INTERNAL_cc0eab3d_4_k_cu_edgelist4cuda3std3__45__cpo6rbeginE:
	.zero		1
	.type		_ZN34_INTERNAL_cc0eab3d_4_k_cu_edgelist4cuda3std6ranges3__45__cpo7advanceE,@object
	.size		_ZN34_INTERNAL_cc0eab3d_4_k_cu_edgelist4cuda3std6ranges3__45__cpo7advanceE,(_ZN34_INTERNAL_cc0eab3d_4_k_cu_edgelist4cuda3std3__47nulloptE - _ZN34_INTERNAL_cc0eab3d_4_k_cu_edgelist4cuda3std6ranges3__45__cpo7advanceE)
_ZN34_INTERNAL_cc0eab3d_4_k_cu_edgelist4cuda3std6ranges3__45__cpo7advanceE:
	.zero		1
	.type		_ZN34_INTERNAL_cc0eab3d_4_k_cu_edgelist4cuda3std3__47nulloptE,@object
	.size		_ZN34_INTERNAL_cc0eab3d_4_k_cu_edgelist4cuda3std3__47nulloptE,(_ZN34_INTERNAL_cc0eab3d_4_k_cu_edgelist4cuda3std6ranges3__45__cpo8distanceE - _ZN34_INTERNAL_cc0eab3d_4_k_cu_edgelist4cuda3std3__47nulloptE)
_ZN34_INTERNAL_cc0eab3d_4_k_cu_edgelist4cuda3std3__47nulloptE:
	.zero		1
	.type		_ZN34_INTERNAL_cc0eab3d_4_k_cu_edgelist4cuda3std6ranges3__45__cpo8distanceE,@object
	.size		_ZN34_INTERNAL_cc0eab3d_4_k_cu_edgelist4cuda3std6ranges3__45__cpo8distanceE,(_ZN34_INTERNAL_cc0eab3d_4_k_cu_edgelist6thrust24THRUST_300001_SM_1000_NS12placeholders2_6E - _ZN34_INTERNAL_cc0eab3d_4_k_cu_edgelist4cuda3std6ranges3__45__cpo8distanceE)
_ZN34_INTERNAL_cc0eab3d_4_k_cu_edgelist4cuda3std6ranges3__45__cpo8distanceE:
	.zero		1
	.type		_ZN34_INTERNAL_cc0eab3d_4_k_cu_edgelist6thrust24THRUST_300001_SM_1000_NS12placeholders2_6E,@object
	.size		_ZN34_INTERNAL_cc0eab3d_4_k_cu_edgelist6thrust24THRUST_300001_SM_1000_NS12placeholders2_6E,(_ZN34_INTERNAL_cc0eab3d_4_k_cu_edgelist4cuda3std3__45__cpo4cendE - _ZN34_INTERNAL_cc0eab3d_4_k_cu_edgelist6thrust24THRUST_300001_SM_1000_NS12placeholders2_6E)
_ZN34_INTERNAL_cc0eab3d_4_k_cu_edgelist6thrust24THRUST_300001_SM_1000_NS12placeholders2_6E:
	.zero		1
	.type		_ZN34_INTERNAL_cc0eab3d_4_k_cu_edgelist4cuda3std3__45__cpo4cendE,@object
	.size		_ZN34_INTERNAL_cc0eab3d_4_k_cu_edgelist4cuda3std3__45__cpo4cendE,(_ZN34_INTERNAL_cc0eab3d_4_k_cu_edgelist4cuda3std6ranges3__45__cpo4cendE - _ZN34_INTERNAL_cc0eab3d_4_k_cu_edgelist4cuda3std3__45__cpo4cendE)
_ZN34_INTERNAL_cc0eab3d_4_k_cu_edgelist4cuda3std3__45__cpo4cendE:
	.zero		1
	.type		_ZN34_INTERNAL_cc0eab3d_4_k_cu_edgelist4cuda3std6ranges3__45__cpo4cendE,@object
	.size		_ZN34_INTERNAL_cc0eab3d_4_k_cu_edgelist4cuda3std6ranges3__45__cpo4cendE,(_ZN34_INTERNAL_cc0eab3d_4_k_cu_edgelist4cuda3std3__420unreachable_sentinelE - _ZN34_INTERNAL_cc0eab3d_4_k_cu_edgelist4cuda3std6ranges3__45__cpo4cendE)
_ZN34_INTERNAL_cc0eab3d_4_k_cu_edgelist4cuda3std6ranges3__45__cpo4cendE:
	.zero		1
	.type		_ZN34_INTERNAL_cc0eab3d_4_k_cu_edgelist4cuda3std3__420unreachable_sentinelE,@object
	.size		_ZN34_INTERNAL_cc0eab3d_4_k_cu_edgelist4cuda3std3__420unreachable_sentinelE,(_ZN34_INTERNAL_cc0eab3d_4_k_cu_edgelist4cuda3std6ranges3__45__cpo5ssizeE - _ZN34_INTERNAL_cc0eab3d_4_k_cu_edgelist4cuda3std3__420unreachable_sentinelE)
_ZN34_INTERNAL_cc0eab3d_4_k_cu_edgelist4cuda3std3__420unreachable_sentinelE:
	.zero		1
	.type		_ZN34_INTERNAL_cc0eab3d_4_k_cu_edgelist4cuda3std6ranges3__45__cpo5ssizeE,@object
	.size		_ZN34_INTERNAL_cc0eab3d_4_k_cu_edgelist4cuda3std6ranges3__45__cpo5ssizeE,(_ZN34_INTERNAL_cc0eab3d_4_k_cu_edgelist6thrust24THRUST_300001_SM_1000_NS12placeholders3_10E - _ZN34_INTERNAL_cc0eab3d_4_k_cu_edgelist4cuda3std6ranges3__45__cpo5ssizeE)
_ZN34_INTERNAL_cc0eab3d_4_k_cu_edgelist4cuda3std6ranges3__45__cpo5ssizeE:
	.zero		1
	.type		_ZN34_INTERNAL_cc0eab3d_4_k_cu_edgelist6thrust24THRUST_300001_SM_1000_NS12placeholders3_10E,@object
	.size		_ZN34_INTERNAL_cc0eab3d_4_k_cu_edgelist6thrust24THRUST_300001_SM_1000_NS12placeholders3_10E,(_ZN34_INTERNAL_cc0eab3d_4_k_cu_edgelist4cuda3std3__45__cpo5crendE - _ZN34_INTERNAL_cc0eab3d_4_k_cu_edgelist6thrust24THRUST_300001_SM_1000_NS12placeholders3_10E)
_ZN34_INTERNAL_cc0eab3d_4_k_cu_edgelist6thrust24THRUST_300001_SM_1000_NS12placeholders3_10E:
	.zero		1
	.type		_ZN34_INTERNAL_cc0eab3d_4_k_cu_edgelist4cuda3std3__45__cpo5crendE,@object
	.size		_ZN34_INTERNAL_cc0eab3d_4_k_cu_edgelist4cuda3std3__45__cpo5crendE,(_ZN34_INTERNAL_cc0eab3d_4_k_cu_edgelist4cuda3std6ranges3__45__cpo4prevE - _ZN34_INTERNAL_cc0eab3d_4_k_cu_edgelist4cuda3std3__45__cpo5crendE)
_ZN34_INTERNAL_cc0eab3d_4_k_cu_edgelist4cuda3std3__45__cpo5crendE:
	.zero		1
	.type		_ZN34_INTERNAL_cc0eab3d_4_k_cu_edgelist4cuda3std6ranges3__45__cpo4prevE,@object
	.size		_ZN34_INTERNAL_cc0eab3d_4_k_cu_edgelist4cuda3std6ranges3__45__cpo4prevE,(_ZN34_INTERNAL_cc0eab3d_4_k_cu_edgelist4cuda3std6ranges3__45__cpo9iter_moveE - _ZN34_INTERNAL_cc0eab3d_4_k_cu_edgelist4cuda3std6ranges3__45__cpo4prevE)
_ZN34_INTERNAL_cc0eab3d_4_k_cu_edgelist4cuda3std6ranges3__45__cpo4prevE:
	.zero		1
	.type		_ZN34_INTERNAL_cc0eab3d_4_k_cu_edgelist4cuda3std6ranges3__45__cpo9iter_moveE,@object
	.size		_ZN34_INTERNAL_cc0eab3d_4_k_cu_edgelist4cuda3std6ranges3__45__cpo9iter_moveE,(_ZN34_INTERNAL_cc0eab3d_4_k_cu_edgelist6thrust24THRUST_300001_SM_1000_NS12placeholders2_2E - _ZN34_INTERNAL_cc0eab3d_4_k_cu_edgelist4cuda3std6ranges3__45__cpo9iter_moveE)
_ZN34_INTERNAL_cc0eab3d_4_k_cu_edgelist4cuda3std6ranges3__45__cpo9iter_moveE:
	.zero		1
	.type		_ZN34_INTERNAL_cc0eab3d_4_k_cu_edgelist6thrust24THRUST_300001_SM_1000_NS12placeholders2_2E,@object
	.size		_ZN34_INTERNAL_cc0eab3d_4_k_cu_edgelist6thrust24THRUST_300001_SM_1000_NS12placeholders2_2E,(_ZN34_INTERNAL_cc0eab3d_4_k_cu_edgelist6thrust24THRUST_300001_SM_1000_NS12placeholders2_4E - _ZN34_INTERNAL_cc0eab3d_4_k_cu_edgelist6thrust24THRUST_300001_SM_1000_NS12placeholders2_2E)
_ZN34_INTERNAL_cc0eab3d_4_k_cu_edgelist6thrust24THRUST_300001_SM_1000_NS12placeholders2_2E:
	.zero		1
	.type		_ZN34_INTERNAL_cc0eab3d_4_k_cu_edgelist6thrust24THRUST_300001_SM_1000_NS12placeholders2_4E,@object
	.size		_ZN34_INTERNAL_cc0eab3d_4_k_cu_edgelist6thrust24THRUST_300001_SM_1000_NS12placeholders2_4E,(_ZN34_INTERNAL_cc0eab3d_4_k_cu_edgelist4cuda3std3__45__cpo3endE - _ZN34_INTERNAL_cc0eab3d_4_k_cu_edgelist6thrust24THRUST_300001_SM_1000_NS12placeholders2_4E)
_ZN34_INTERNAL_cc0eab3d_4_k_cu_edgelist6thrust24THRUST_300001_SM_1000_NS12placeholders2_4E:
	.zero		1
	.type		_ZN34_INTERNAL_cc0eab3d_4_k_cu_edgelist4cuda3std3__45__cpo3endE,@object
	.size		_ZN34_INTERNAL_cc0eab3d_4_k_cu_edgelist4cuda3std3__45__cpo3endE,(_ZN34_INTERNAL_cc0eab3d_4_k_cu_edgelist4cuda3std6ranges3__45__cpo3endE - _ZN34_INTERNAL_cc0eab3d_4_k_cu_edgelist4cuda3std3__45__cpo3endE)
_ZN34_INTERNAL_cc0eab3d_4_k_cu_edgelist4cuda3std3__45__cpo3endE:
	.zero		1
	.type		_ZN34_INTERNAL_cc0eab3d_4_k_cu_edgelist4cuda3std6ranges3__45__cpo3endE,@object
	.size		_ZN34_INTERNAL_cc0eab3d_4_k_cu_edgelist4cuda3std6ranges3__45__cpo3endE,(_ZN34_INTERNAL_cc0eab3d_4_k_cu_edgelist4cuda3std3__419piecewise_constructE - _ZN34_INTERNAL_cc0eab3d_4_k_cu_edgelist4cuda3std6ranges3__45__cpo3endE)
_ZN34_INTERNAL_cc0eab3d_4_k_cu_edgelist4cuda3std6ranges3__45__cpo3endE:
	.zero		1
	.type		_ZN34_INTERNAL_cc0eab3d_4_k_cu_edgelist4cuda3std3__419piecewise_constructE,@object
	.size		_ZN34_INTERNAL_cc0eab3d_4_k_cu_edgelist4cuda3std3__419piecewise_constructE,(_ZN34_INTERNAL_cc0eab3d_4_k_cu_edgelist4cuda3std6ranges3__45__cpo5cdataE - _ZN34_INTERNAL_cc0eab3d_4_k_cu_edgelist4cuda3std3__419piecewise_constructE)
_ZN34_INTERNAL_cc0eab3d_4_k_cu_edgelist4cuda3std3__419piecewise_constructE:
	.zero		1
	.type		_ZN34_INTERNAL_cc0eab3d_4_k_cu_edgelist4cuda3std6ranges3__45__cpo5cdataE,@object
	.size		_ZN34_INTERNAL_cc0eab3d_4_k_cu_edgelist4cuda3std6ranges3__45__cpo5cdataE,(_ZN34_INTERNAL_cc0eab3d_4_k_cu_edgelist6thrust24THRUST_300001_SM_1000_NS12placeholders2_8E - _ZN34_INTERNAL_cc0eab3d_4_k_cu_edgelist4cuda3std6ranges3__45__cpo5cdataE)
_ZN34_INTERNAL_cc0eab3d_4_k_cu_edgelist4cuda3std6ranges3__45__cpo5cdataE:
	.zero		1
	.type		_ZN34_INTERNAL_cc0eab3d_4_k_cu_edgelist6thrust24THRUST_300001_SM_1000_NS12placeholders2_8E,@object
	.size		_ZN34_INTERNAL_cc0eab3d_4_k_cu_edgelist6thrust24THRUST_300001_SM_1000_NS12placeholders2_8E,(_ZN34_INTERNAL_cc0eab3d_4_k_cu_edgelist4cuda3std3__45__cpo4rendE - _ZN34_INTERNAL_cc0eab3d_4_k_cu_edgelist6thrust24THRUST_300001_SM_1000_NS12placeholders2_8E)
_ZN34_INTERNAL_cc0eab3d_4_k_cu_edgelist6thrust24THRUST_300001_SM_1000_NS12placeholders2_8E:
	.zero		1
	.type		_ZN34_INTERNAL_cc0eab3d_4_k_cu_edgelist4cuda3std3__45__cpo4rendE,@object
	.size		_ZN34_INTERNAL_cc0eab3d_4_k_cu_edgelist4cuda3std3__45__cpo4rendE,(_ZN34_INTERNAL_cc0eab3d_4_k_cu_edgelist4cuda3std6ranges3__45__cpo9iter_swapE - _ZN34_INTERNAL_cc0eab3d_4_k_cu_edgelist4cuda3std3__45__cpo4rendE)
_ZN34_INTERNAL_cc0eab3d_4_k_cu_edgelist4cuda3std3__45__cpo4rendE:
	.zero		1
	.type		_ZN34_INTERNAL_cc0eab3d_4_k_cu_edgelist4cuda3std6ranges3__45__cpo9iter_swapE,@object
	.size		_ZN34_INTERNAL_cc0eab3d_4_k_cu_edgelist4cuda3std6ranges3__45__cpo9iter_swapE,(_ZN34_INTERNAL_cc0eab3d_4_k_cu_edgelist4cuda3std3__48unexpectE - _ZN34_INTERNAL_cc0eab3d_4_k_cu_edgelist4cuda3std6ranges3__45__cpo9iter_swapE)
_ZN34_INTERNAL_cc0eab3d_4_k_cu_edgelist4cuda3std6ranges3__45__cpo9iter_swapE:
	.zero		1
	.type		_ZN34_INTERNAL_cc0eab3d_4_k_cu_edgelist4cuda3std3__48unexpectE,@object
	.size		_ZN34_INTERNAL_cc0eab3d_4_k_cu_edgelist4cuda3std3__48unexpectE,(_ZN34_INTERNAL_cc0eab3d_4_k_cu_edgelist6thrust24THRUST_300001_SM_1000_NS6system6detail10sequential3seqE - _ZN34_INTERNAL_cc0eab3d_4_k_cu_edgelist4cuda3std3__48unexpectE)
_ZN34_INTERNAL_cc0eab3d_4_k_cu_edgelist4cuda3std3__48unexpectE:
	.zero		1
	.type		_ZN34_INTERNAL_cc0eab3d_4_k_cu_edgelist6thrust24THRUST_300001_SM_1000_NS6system6detail10sequential3seqE,@object
	.size		_ZN34_INTERNAL_cc0eab3d_4_k_cu_edgelist6thrust24THRUST_300001_SM_1000_NS6system6detail10sequential3seqE,(.L_29 - _ZN34_INTERNAL_cc0eab3d_4_k_cu_edgelist6thrust24THRUST_300001_SM_1000_NS6system6detail10sequential3seqE)
_ZN34_INTERNAL_cc0eab3d_4_k_cu_edgelist6thrust24THRUST_300001_SM_1000_NS6system6detail10sequential3seqE:
	.zero		1
.L_29:


//--------------------- .nv.shared._ZN3cub18CUB_300001_SM_10006detail4scan20DeviceScanInitKernelINS0_13ScanTileStateIiLb1EEEEEvT_i --------------------------
	.section	.nv.shared._ZN3cub18CUB_300001_SM_10006detail4scan20DeviceScanInitKernelINS0_13ScanTileStateIiLb1EEEEEvT_i,"aw",@nobits
	.sectionflags	@""
	.align	16
	.zero		1024


//--------------------- .nv.shared._ZN3cub18CUB_300001_SM_10006detail11EmptyKernelIvEEvv --------------------------
	.section	.nv.shared._ZN3cub18CUB_300001_SM_10006detail11EmptyKernelIvEEvv,"aw",@nobits
	.sectionflags	@""
	.align	16
	.zero		1024


//--------------------- .nv.shared._Z8Kernel_1iPiS_ --------------------------
	.section	.nv.shared._Z8Kernel_1iPiS_,"aw",@nobits
	.sectionflags	@""
	.align	16
	.zero		1024


//--------------------- .nv.shared._Z10sum_kernelPiS_iS_ --------------------------
	.section	.nv.shared._Z10sum_kernelPiS_iS_,"aw",@nobits
	.sectionflags	@""
	.align	16
	.zero		1024


//--------------------- .nv.shared._Z22translateIntoCSRKernelPiiiS_S_ --------------------------
	.section	.nv.shared._Z22translateIntoCSRKernelPiiiS_S_,"aw",@nobits
	.sectionflags	@""
	.align	16
	.zero		1024


//--------------------- .nv.constant0._ZN3cub18CUB_300001_SM_10006detail4scan16DeviceScanKernelINS2_10policy_hubIiiijN4cuda3std3__44plusIvEEE10Policy1000EPiSC_NS0_13ScanTileStateIiLb1EEES9_NS1_10InputValueIiSC_EEjiLb0EiEEvT0_T1_T2_iT3_T4_T5_ --------------------------
	.section	.nv.constant0._ZN3cub18CUB_300001_SM_10006detail4scan16DeviceScanKernelINS2_10policy_hubIiiijN4cuda3std3__44plusIvEEE10Policy1000EPiSC_NS0_13ScanTileStateIiLb1EEES9_NS1_10InputValueIiSC_EEjiLb0EiEEvT0_T1_T2_iT3_T4_T5_,"a",@progbits
	.sectionflags	@""
	.align	4
.nv.constant0._ZN3cub18CUB_300001_SM_10006detail4scan16DeviceScanKernelINS2_10policy_hubIiiijN4cuda3std3__44plusIvEEE10Policy1000EPiSC_NS0_13ScanTileStateIiLb1EEES9_NS1_10InputValueIiSC_EEjiLb0EiEEvT0_T1_T2_iT3_T4_T5_:
	.zero		948


//--------------------- .nv.constant0._ZN3cub18CUB_300001_SM_10006detail4scan20DeviceScanInitKernelINS0_13ScanTileStateIiLb1EEEEEvT_i --------------------------
	.section	.nv.constant0._ZN3cub18CUB_300001_SM_10006detail4scan20DeviceScanInitKernelINS0_13ScanTileStateIiLb1EEEEEvT_i,"a",@progbits
	.sectionflags	@""
	.align	4
.nv.constant0._ZN3cub18CUB_300001_SM_10006detail4scan20DeviceScanInitKernelINS0_13ScanTileStateIiLb1EEEEEvT_i:
	.zero		908


//--------------------- .nv.constant0._ZN3cub18CUB_300001_SM_10006detail11EmptyKernelIvEEvv --------------------------
	.section	.nv.constant0._ZN3cub18CUB_300001_SM_10006detail11EmptyKernelIvEEvv,"a",@progbits
	.sectionflags	@""
	.align	4
.nv.constant0._ZN3cub18CUB_300001_SM_10006detail11EmptyKernelIvEEvv:
	.zero		896


//--------------------- .nv.constant0._Z8Kernel_1iPiS_ --------------------------
	.section	.nv.constant0._Z8Kernel_1iPiS_,"a",@progbits
	.sectionflags	@""
	.align	4
.nv.constant0._Z8Kernel_1iPiS_:
	.zero		920


//--------------------- .nv.constant0._Z10sum_kernelPiS_iS_ --------------------------
	.section	.nv.constant0._Z10sum_kernelPiS_iS_,"a",@progbits
	.sectionflags	@""
	.align	4
.nv.constant0._Z10sum_kernelPiS_iS_:
	.zero		928


//--------------------- .nv.constant0._Z22translateIntoCSRKernelPiiiS_S_ --------------------------
	.section	.nv.constant0._Z22translateIntoCSRKernelPiiiS_S_,"a",@progbits
	.sectionflags	@""
	.align	4
.nv.constant0._Z22translateIntoCSRKernelPiiiS_S_:
	.zero		928


//--------------------- SYMBOLS --------------------------

	.type		.nv.reservedSmem.offset0,@object
	.size		.nv.reservedSmem.offset0,0x4
	.type		.nv.reservedSmem.cap,@object
	.size		.nv.reservedSmem.cap,0x4
